// auto-generated by cutlass_sweep.gemm — config: {"arch": "sm_100", "cluster_m": 1, "cluster_n": 2, "dtype": "fp16", "dtype_b": "fp16", "layout": "nt", "stages": 0, "tile_k": 32, "tile_m": 64, "tile_n": 128}
#include "cutlass/cutlass.h"
#include "cutlass/gemm/collective/collective_builder.hpp"
#include "cutlass/gemm/device/gemm_universal_adapter.h"
#include "cutlass/gemm/kernel/gemm_universal.hpp"
#include "cutlass/epilogue/collective/collective_builder.hpp"

using ElemA = cutlass::half_t;
using ElemB = cutlass::half_t;
using ElemCD = cutlass::half_t;
using Acc  = float;
using TileShape    = cute::Shape<cute::_64, cute::_128, cute::_32>;
using ClusterShape = cute::Shape<cute::_1, cute::_2, cute::_1>;

using CollectiveEpilogue = typename cutlass::epilogue::collective::CollectiveBuilder<
    cutlass::arch::Sm100, cutlass::arch::OpClassTensorOp,
    TileShape, ClusterShape,
    cutlass::epilogue::collective::EpilogueTileAuto,
    Acc, Acc,
    ElemCD, cutlass::layout::RowMajor, 128 / cutlass::sizeof_bits<ElemCD>::value,
    ElemCD, cutlass::layout::RowMajor, 128 / cutlass::sizeof_bits<ElemCD>::value,
    cutlass::epilogue::collective::EpilogueScheduleAuto
  >::CollectiveOp;

using CollectiveMainloop = typename cutlass::gemm::collective::CollectiveBuilder<
    cutlass::arch::Sm100, cutlass::arch::OpClassTensorOp,
    ElemA, cutlass::layout::RowMajor, 128 / cutlass::sizeof_bits<ElemA>::value,
    ElemB, cutlass::layout::ColumnMajor, 128 / cutlass::sizeof_bits<ElemB>::value,
    Acc,
    TileShape, ClusterShape,
    cutlass::gemm::collective::StageCountAutoCarveout<static_cast<int>(sizeof(typename CollectiveEpilogue::SharedStorage))>,
    cutlass::gemm::collective::KernelScheduleAuto
  >::CollectiveOp;

using GemmKernel = cutlass::gemm::kernel::GemmUniversal<
    cute::Shape<int,int,int,int>,
    CollectiveMainloop,
    CollectiveEpilogue
>;
using Gemm = cutlass::gemm::device::GemmUniversalAdapter<GemmKernel>;

// Force the device kernel symbol into the cubin without needing a host main.
auto* _anchor = &cutlass::device_kernel<GemmKernel>;


// ===== COMPILED SASS (sm_100a) =====

	.target	sm_100a

	.elftype	@"ET_EXEC"


//--------------------- .note.nv.tkinfo           --------------------------
	.section	.note.nv.tkinfo,"",@"SHT_NOTE"
	.sectionflags	@"SHF_NOTE_NV_TKINFO"
	.tkinfo
        /*0018*/ 	.word	0x00000002
        /*0030*/ 	.string	""
        /*0030*/ 	.string	"ptxas"
        /*0030*/ 	.string	"Cuda compilation tools, release 13.0, V13.0.88"
        /*0030*/ 	.string	"Build cuda_13.0.r13.0/compiler.36424714_0"
        /*0030*/ 	.string	"-arch sm_100a -m 64 "



//--------------------- .note.nv.cuinfo           --------------------------
	.section	.note.nv.cuinfo,"",@"SHT_NOTE"
	.sectionflags	@"SHF_NOTE_NV_CUINFO"
        /*0018*/ 	.short	0x0002
        /*001a*/ 	.short	0x0064
        /*001c*/ 	.short	0x0082
	.zero		2


//--------------------- .nv.info                  --------------------------
	.section	.nv.info,"",@"SHT_CUDA_INFO"
	.align	4


	//----- nvinfo : EIATTR_REGCOUNT
	.align		4
        /*0000*/ 	.byte	0x04, 0x2f
        /*0002*/ 	.short	(.L_19 - .L_18)
	.align		4
.L_18:
        /*0004*/ 	.word	index@(_ZN7cutlass13device_kernelINS_4gemm6kernel13GemmUniversalIN4cute5tupleIJiiiiEEENS1_10collective13CollectiveMmaINS1_35MainloopSm100TmaUmmaWarpSpecializedILi17ELi2ELi4ENS5_IJNS4_1CILi1EEENSA_ILi2EEESB_EEEEENS5_IJNSA_ILi64EEENSA_ILi128EEENSA_ILi32EEEEEENS_6half_tENS5_IJlSB_lEEESJ_SK_NS4_8TiledMMAINS4_8MMA_AtomIJNS4_20SM100_MMA_F16BF16_SSISJ_SJ_fLi64ELi128ELNS4_4UMMA5MajorE0ELSP_0ELNSO_7ScaleInE0ELSQ_0EEEEEENS4_6LayoutINS5_IJSB_SB_SB_EEENS5_IJNSA_ILi0EEESV_SV_EEEEENS5_IJNS4_10UnderscoreESY_SY_EEEEENS4_23SM90_TMA_LOAD_MULTICASTENS4_14ComposedLayoutINS4_7SwizzleILi2ELi4ELi3EEENS4_18smem_ptr_flag_bitsILi16EEENST_INS5_IJNSA_ILi8EEESH_EEENS5_IJSH_SB_EEEEEEEvNS4_8identityENS4_13SM90_TMA_LOADES1B_vS1C_EENS_8epilogue10collective18CollectiveEpilogueINS1F_23Sm100TmaWarpSpecializedILi4ELi2ELi16ELb1ELb0EEEJSI_NS5_IJNST_ISF_SB_EENST_ISH_SB_EEEEESJ_SK_SJ_SK_NS1F_6fusion15FusionCallbacksIS1J_NS1N_17LinearCombinationISJ_fSJ_fLNS_15FloatRoundStyleE2EEESI_S1M_JEEENS4_5SM1004TMEM4LOAD26SM100_TMEM_LOAD_16dp256b4xES1D_S1B_NS4_17SM75_U32x4_LDSM_NENS4_14SM90_TMA_STOREES1B_NS4_17SM90_U32x4_STSM_NENS4_39AutoVectorizingCopyWithAssumedAlignmentILi128EEEEEEvvEEEEvNT_6ParamsE)
        /*0008*/ 	.word	0x00000044


	//----- nvinfo : EIATTR_FRAME_SIZE
	.align		4
.L_19:
        /*000c*/ 	.byte	0x04, 0x11
        /*000e*/ 	.short	(.L_21 - .L_20)
	.align		4
.L_20:
        /*0010*/ 	.word	index@($__internal_2_$__cuda_sm10x_tcgen05_guardrail_trap_unallocated_columns_being_dealloced)
        /*0014*/ 	.word	0x00000000


	//----- nvinfo : EIATTR_FRAME_SIZE
	.align		4
.L_21:
        /*0018*/ 	.byte	0x04, 0x11
        /*001a*/ 	.short	(.L_23 - .L_22)
	.align		4
.L_22:
        /*001c*/ 	.word	index@($__internal_1_$__cuda_sm10x_tcgen05_guardrail_trap_phase_invalid_during_alloc)
        /*0020*/ 	.word	0x00000000


	//----- nvinfo : EIATTR_FRAME_SIZE
	.align		4
.L_23:
        /*0024*/ 	.byte	0x04, 0x11
        /*0026*/ 	.short	(.L_25 - .L_24)
	.align		4
.L_24:
        /*0028*/ 	.word	index@($__internal_0_$__cuda_sm10x_tcgen05_guardrail_trap_col_being_dealloced_not_returned_by_alloc)
        /*002c*/ 	.word	0x00000000


	//----- nvinfo : EIATTR_FRAME_SIZE
	.align		4
.L_25:
        /*0030*/ 	.byte	0x04, 0x11
        /*0032*/ 	.short	(.L_27 - .L_26)
	.align		4
.L_26:
        /*0034*/ 	.word	index@(_ZN7cutlass13device_kernelINS_4gemm6kernel13GemmUniversalIN4cute5tupleIJiiiiEEENS1_10collective13CollectiveMmaINS1_35MainloopSm100TmaUmmaWarpSpecializedILi17ELi2ELi4ENS5_IJNS4_1CILi1EEENSA_ILi2EEESB_EEEEENS5_IJNSA_ILi64EEENSA_ILi128EEENSA_ILi32EEEEEENS_6half_tENS5_IJlSB_lEEESJ_SK_NS4_8TiledMMAINS4_8MMA_AtomIJNS4_20SM100_MMA_F16BF16_SSISJ_SJ_fLi64ELi128ELNS4_4UMMA5MajorE0ELSP_0ELNSO_7ScaleInE0ELSQ_0EEEEEENS4_6LayoutINS5_IJSB_SB_SB_EEENS5_IJNSA_ILi0EEESV_SV_EEEEENS5_IJNS4_10UnderscoreESY_SY_EEEEENS4_23SM90_TMA_LOAD_MULTICASTENS4_14ComposedLayoutINS4_7SwizzleILi2ELi4ELi3EEENS4_18smem_ptr_flag_bitsILi16EEENST_INS5_IJNSA_ILi8EEESH_EEENS5_IJSH_SB_EEEEEEEvNS4_8identityENS4_13SM90_TMA_LOADES1B_vS1C_EENS_8epilogue10collective18CollectiveEpilogueINS1F_23Sm100TmaWarpSpecializedILi4ELi2ELi16ELb1ELb0EEEJSI_NS5_IJNST_ISF_SB_EENST_ISH_SB_EEEEESJ_SK_SJ_SK_NS1F_6fusion15FusionCallbacksIS1J_NS1N_17LinearCombinationISJ_fSJ_fLNS_15FloatRoundStyleE2EEESI_S1M_JEEENS4_5SM1004TMEM4LOAD26SM100_TMEM_LOAD_16dp256b4xES1D_S1B_NS4_17SM75_U32x4_LDSM_NENS4_14SM90_TMA_STOREES1B_NS4_17SM90_U32x4_STSM_NENS4_39AutoVectorizingCopyWithAssumedAlignmentILi128EEEEEEvvEEEEvNT_6ParamsE)
        /*0038*/ 	.word	0x00000000


	//----- nvinfo : EIATTR_MIN_STACK_SIZE
	.align		4
.L_27:
        /*003c*/ 	.byte	0x04, 0x12
        /*003e*/ 	.short	(.L_29 - .L_28)
	.align		4
.L_28:
        /*0040*/ 	.word	index@(_ZN7cutlass13device_kernelINS_4gemm6kernel13GemmUniversalIN4cute5tupleIJiiiiEEENS1_10collective13CollectiveMmaINS1_35MainloopSm100TmaUmmaWarpSpecializedILi17ELi2ELi4ENS5_IJNS4_1CILi1EEENSA_ILi2EEESB_EEEEENS5_IJNSA_ILi64EEENSA_ILi128EEENSA_ILi32EEEEEENS_6half_tENS5_IJlSB_lEEESJ_SK_NS4_8TiledMMAINS4_8MMA_AtomIJNS4_20SM100_MMA_F16BF16_SSISJ_SJ_fLi64ELi128ELNS4_4UMMA5MajorE0ELSP_0ELNSO_7ScaleInE0ELSQ_0EEEEEENS4_6LayoutINS5_IJSB_SB_SB_EEENS5_IJNSA_ILi0EEESV_SV_EEEEENS5_IJNS4_10UnderscoreESY_SY_EEEEENS4_23SM90_TMA_LOAD_MULTICASTENS4_14ComposedLayoutINS4_7SwizzleILi2ELi4ELi3EEENS4_18smem_ptr_flag_bitsILi16EEENST_INS5_IJNSA_ILi8EEESH_EEENS5_IJSH_SB_EEEEEEEvNS4_8identityENS4_13SM90_TMA_LOADES1B_vS1C_EENS_8epilogue10collective18CollectiveEpilogueINS1F_23Sm100TmaWarpSpecializedILi4ELi2ELi16ELb1ELb0EEEJSI_NS5_IJNST_ISF_SB_EENST_ISH_SB_EEEEESJ_SK_SJ_SK_NS1F_6fusion15FusionCallbacksIS1J_NS1N_17LinearCombinationISJ_fSJ_fLNS_15FloatRoundStyleE2EEESI_S1M_JEEENS4_5SM1004TMEM4LOAD26SM100_TMEM_LOAD_16dp256b4xES1D_S1B_NS4_17SM75_U32x4_LDSM_NENS4_14SM90_TMA_STOREES1B_NS4_17SM90_U32x4_STSM_NENS4_39AutoVectorizingCopyWithAssumedAlignmentILi128EEEEEEvvEEEEvNT_6ParamsE)
        /*0044*/ 	.word	0x00000000
.L_29:


//--------------------- .nv.compat                --------------------------
	.section	.nv.compat,"",@"SHT_CUDA_COMPAT_INFO"
	.align	4
        /*0000*/ 	.byte	0x02, 0x09, 0x01, 0x00, 0x02, 0x02, 0x02, 0x00, 0x02, 0x05, 0x05, 0x00, 0x03, 0x07, 0x01, 0x01
        /*0010*/ 	.byte	0x02, 0x03, 0x01, 0x00, 0x02, 0x06, 0x01, 0x00, 0x04, 0x0b, 0x08, 0x00, 0x09, 0x00, 0x00, 0x00
        /*0020*/ 	.byte	0x00, 0x00, 0x00, 0x00


//--------------------- .nv.info._ZN7cutlass13device_kernelINS_4gemm6kernel13GemmUniversalIN4cute5tupleIJiiiiEEENS1_10collective13CollectiveMmaINS1_35MainloopSm100TmaUmmaWarpSpecializedILi17ELi2ELi4ENS5_IJNS4_1CILi1EEENSA_ILi2EEESB_EEEEENS5_IJNSA_ILi64EEENSA_ILi128EEENSA_ILi32EEEEEENS_6half_tENS5_IJlSB_lEEESJ_SK_NS4_8TiledMMAINS4_8MMA_AtomIJNS4_20SM100_MMA_F16BF16_SSISJ_SJ_fLi64ELi128ELNS4_4UMMA5MajorE0ELSP_0ELNSO_7ScaleInE0ELSQ_0EEEEEENS4_6LayoutINS5_IJSB_SB_SB_EEENS5_IJNSA_ILi0EEESV_SV_EEEEENS5_IJNS4_10UnderscoreESY_SY_EEEEENS4_23SM90_TMA_LOAD_MULTICASTENS4_14ComposedLayoutINS4_7SwizzleILi2ELi4ELi3EEENS4_18smem_ptr_flag_bitsILi16EEENST_INS5_IJNSA_ILi8EEESH_EEENS5_IJSH_SB_EEEEEEEvNS4_8identityENS4_13SM90_TMA_LOADES1B_vS1C_EENS_8epilogue10collective18CollectiveEpilogueINS1F_23Sm100TmaWarpSpecializedILi4ELi2ELi16ELb1ELb0EEEJSI_NS5_IJNST_ISF_SB_EENST_ISH_SB_EEEEESJ_SK_SJ_SK_NS1F_6fusion15FusionCallbacksIS1J_NS1N_17LinearCombinationISJ_fSJ_fLNS_15FloatRoundStyleE2EEESI_S1M_JEEENS4_5SM1004TMEM4LOAD26SM100_TMEM_LOAD_16dp256b4xES1D_S1B_NS4_17SM75_U32x4_LDSM_NENS4_14SM90_TMA_STOREES1B_NS4_17SM90_U32x4_STSM_NENS4_39AutoVectorizingCopyWithAssumedAlignmentILi128EEEEEEvvEEEEvNT_6ParamsE --------------------------
	.section	.nv.info._ZN7cutlass13device_kernelINS_4gemm6kernel13GemmUniversalIN4cute5tupleIJiiiiEEENS1_10collective13CollectiveMmaINS1_35MainloopSm100TmaUmmaWarpSpecializedILi17ELi2ELi4ENS5_IJNS4_1CILi1EEENSA_ILi2EEESB_EEEEENS5_IJNSA_ILi64EEENSA_ILi128EEENSA_ILi32EEEEEENS_6half_tENS5_IJlSB_lEEESJ_SK_NS4_8TiledMMAINS4_8MMA_AtomIJNS4_20SM100_MMA_F16BF16_SSISJ_SJ_fLi64ELi128ELNS4_4UMMA5MajorE0ELSP_0ELNSO_7ScaleInE0ELSQ_0EEEEEENS4_6LayoutINS5_IJSB_SB_SB_EEENS5_IJNSA_ILi0EEESV_SV_EEEEENS5_IJNS4_10UnderscoreESY_SY_EEEEENS4_23SM90_TMA_LOAD_MULTICASTENS4_14ComposedLayoutINS4_7SwizzleILi2ELi4ELi3EEENS4_18smem_ptr_flag_bitsILi16EEENST_INS5_IJNSA_ILi8EEESH_EEENS5_IJSH_SB_EEEEEEEvNS4_8identityENS4_13SM90_TMA_LOADES1B_vS1C_EENS_8epilogue10collective18CollectiveEpilogueINS1F_23Sm100TmaWarpSpecializedILi4ELi2ELi16ELb1ELb0EEEJSI_NS5_IJNST_ISF_SB_EENST_ISH_SB_EEEEESJ_SK_SJ_SK_NS1F_6fusion15FusionCallbacksIS1J_NS1N_17LinearCombinationISJ_fSJ_fLNS_15FloatRoundStyleE2EEESI_S1M_JEEENS4_5SM1004TMEM4LOAD26SM100_TMEM_LOAD_16dp256b4xES1D_S1B_NS4_17SM75_U32x4_LDSM_NENS4_14SM90_TMA_STOREES1B_NS4_17SM90_U32x4_STSM_NENS4_39AutoVectorizingCopyWithAssumedAlignmentILi128EEEEEEvvEEEEvNT_6ParamsE,"",@"SHT_CUDA_INFO"
	.sectionflags	@""
	.align	4


	//----- nvinfo : EIATTR_CUDA_API_VERSION
	.align		4
        /*0000*/ 	.byte	0x04, 0x37
        /*0002*/ 	.short	(.L_31 - .L_30)
.L_30:
        /*0004*/ 	.word	0x00000082


	//----- nvinfo : EIATTR_KPARAM_INFO
	.align		4
.L_31:
        /*0008*/ 	.byte	0x04, 0x17
        /*000a*/ 	.short	(.L_33 - .L_32)
.L_32:
        /*000c*/ 	.word	0x00000000
        /*0010*/ 	.short	0x0000
        /*0012*/ 	.short	0x0000
        /*0014*/ 	.byte	0x00, 0xf0, 0x01, 0x20


	//----- nvinfo : EIATTR_AT_ENTRY_FRAGMENTS
	.align		4
.L_33:
        /*0018*/ 	.byte	0x04, 0x4f
        /*001a*/ 	.short	(.L_35 - .L_34)


	//   ....[0]....
.L_34:
        /*001c*/ 	.word	0x00000006


	//----- nvinfo : EIATTR_RESERVED_SMEM_USED
	.align		4
.L_35:
        /*0020*/ 	.byte	0x01, 0x41
	.zero		2


	//----- nvinfo : EIATTR_SPARSE_MMA_MASK
	.align		4
        /*0024*/ 	.byte	0x03, 0x50
        /*0026*/ 	.short	0x0000


	//----- nvinfo : EIATTR_TCGEN05_1CTA_USED
	.align		4
        /*0028*/ 	.byte	0x01, 0x51
	.zero		2


	//----- nvinfo : EIATTR_MAXREG_COUNT
	.align		4
        /*002c*/ 	.byte	0x03, 0x1b
        /*002e*/ 	.short	0x00ff


	//----- nvinfo : EIATTR_NUM_BARRIERS
	.align		4
        /*0030*/ 	.byte	0x02, 0x4c
        /*0032*/ 	.byte	0x07
	.zero		1


	//----- nvinfo : EIATTR_EXTERNS
	.align		4
        /*0034*/ 	.byte	0x04, 0x0f
        /*0036*/ 	.short	(.L_37 - .L_36)


	//   ....[0]....
	.align		4
.L_36:
        /*0038*/ 	.word	index@(__assertfail)


	//----- nvinfo : EIATTR_MERCURY_ISA_VERSION
	.align		4
.L_37:
        /*003c*/ 	.byte	0x03, 0x5f
        /*003e*/ 	.short	0x0101


	//----- nvinfo : EIATTR_INT_WARP_WIDE_INSTR_OFFSETS
	.align		4
        /*0040*/ 	.byte	0x04, 0x31
        /*0042*/ 	.short	(.L_39 - .L_38)


	//   ....[0]....
.L_38:
        /*0044*/ 	.word	0x00004580


	//   ....[1]....
        /*0048*/ 	.word	0x000045b0


	//   ....[2]....
        /*004c*/ 	.word	0x000045d0


	//   ....[3]....
        /*0050*/ 	.word	0x00005150


	//   ....[4]....
        /*0054*/ 	.word	0x000051c0


	//   ....[5]....
        /*0058*/ 	.word	0x00005290


	//   ....[6]....
        /*005c*/ 	.word	0x00005310


	//   ....[7]....
        /*0060*/ 	.word	0x00005400


	//   ....[8]....
        /*0064*/ 	.word	0x00005480


	//   ....[9]....
        /*0068*/ 	.word	0x00005560


	//   ....[10]....
        /*006c*/ 	.word	0x00005610


	//----- nvinfo : EIATTR_COOP_GROUP_MASK_REGIDS
	.align		4
.L_39:
        /*0070*/ 	.byte	0x04, 0x29
        /*0072*/ 	.short	(.L_41 - .L_40)


	//   ....[0]....
.L_40:
        /*0074*/ 	.word	0xffffffff


	//   ....[1]....
        /*0078*/ 	.word	0xffffffff


	//   ....[2]....
        /*007c*/ 	.word	0xffffffff


	//   ....[3]....
        /*0080*/ 	.word	0xffffffff


	//   ....[4]....
        /*0084*/ 	.word	0xffffffff


	//   ....[5]....
        /*0088*/ 	.word	0xffffffff


	//   ....[6]....
        /*008c*/ 	.word	0xffffffff


	//   ....[7]....
        /*0090*/ 	.word	0xffffffff


	//   ....[8]....
        /*0094*/ 	.word	0xffffffff


	//   ....[9]....
        /*0098*/ 	.word	0xffffffff


	//   ....[10]....
        /*009c*/ 	.word	0xffffffff


	//   ....[11]....
        /*00a0*/ 	.word	0xffffffff


	//   ....[12]....
        /*00a4*/ 	.word	0xffffffff


	//   ....[13]....
        /*00a8*/ 	.word	0xffffffff


	//----- nvinfo : EIATTR_COOP_GROUP_INSTR_OFFSETS
	.align		4
.L_41:
        /*00ac*/ 	.byte	0x04, 0x28
        /*00ae*/ 	.short	(.L_43 - .L_42)


	//   ....[0]....
.L_42:
        /*00b0*/ 	.word	0x00000080


	//   ....[1]....
        /*00b4*/ 	.word	0x000004f0


	//   ....[2]....
        /*00b8*/ 	.word	0x00000870


	//   ....[3]....
        /*00bc*/ 	.word	0x00000a10


	//   ....[4]....
        /*00c0*/ 	.word	0x00000b10


	//   ....[5]....
        /*00c4*/ 	.word	0x00000c80


	//   ....[6]....
        /*00c8*/ 	.word	0x00000e20


	//   ....[7]....
        /*00cc*/ 	.word	0x00000fd0


	//   ....[8]....
        /*00d0*/ 	.word	0x00002210


	//   ....[9]....
        /*00d4*/ 	.word	0x00003850


	//   ....[10]....
        /*00d8*/ 	.word	0x00003a60


	//   ....[11]....
        /*00dc*/ 	.word	0x00003a90


	//   ....[12]....
        /*00e0*/ 	.word	0x00004460


	//   ....[13]....
        /*00e4*/ 	.word	0x00004690


	//----- nvinfo : EIATTR_VRC_CTA_INIT_COUNT
	.align		4
.L_43:
        /*00e8*/ 	.byte	0x02, 0x4a
        /*00ea*/ 	.byte	0x80
	.zero		1


	//----- nvinfo : EIATTR_SYSCALL_OFFSETS
	.align		4
        /*00ec*/ 	.byte	0x04, 0x46
        /*00ee*/ 	.short	(.L_45 - .L_44)


	//   ....[0]....
.L_44:
        /*00f0*/ 	.word	0x000062a0


	//   ....[1]....
        /*00f4*/ 	.word	0x00006390


	//   ....[2]....
        /*00f8*/ 	.word	0x00006b20


	//   ....[3]....
        /*00fc*/ 	.word	0x000073d0


	//   ....[4]....
        /*0100*/ 	.word	0x00007c60


	//   ....[5]....
        /*0104*/ 	.word	0x000084e0


	//----- nvinfo : EIATTR_MBARRIER_INSTR_OFFSETS
	.align		4
.L_45:
        /*0108*/ 	.byte	0x04, 0x39
        /*010a*/ 	.short	(.L_47 - .L_46)


	//   ....[0]....
.L_46:
        /*010c*/ 	.word	0x00000630
        /*0110*/ 	.word	0x000000ff
        /*0114*/ 	.word	0x00000000
        /*0118*/ 	.short	0x0100
        /*011a*/ 	.byte	0x04
	.zero		1


	//   ....[1]....
        /*011c*/ 	.word	0x00000640
        /*0120*/ 	.word	0x000000ff
        /*0124*/ 	.word	0x00000088
        /*0128*/ 	.short	0x0100
        /*012a*/ 	.byte	0x04
	.zero		1


	//   ....[2]....
        /*012c*/ 	.word	0x00000650
        /*0130*/ 	.word	0x000000ff
        /*0134*/ 	.word	0x00000008
        /*0138*/ 	.short	0x0100
        /*013a*/ 	.byte	0x04
	.zero		1


	//   ....[3]....
        /*013c*/ 	.word	0x00000660
        /*0140*/ 	.word	0x000000ff
        /*0144*/ 	.word	0x00000090
        /*0148*/ 	.short	0x0100
        /*014a*/ 	.byte	0x04
	.zero		1


	//   ....[4]....
        /*014c*/ 	.word	0x00000670
        /*0150*/ 	.word	0x000000ff
        /*0154*/ 	.word	0x00000010
        /*0158*/ 	.short	0x0100
        /*015a*/ 	.byte	0x04
	.zero		1


	//   ....[5]....
        /*015c*/ 	.word	0x00000680
        /*0160*/ 	.word	0x000000ff
        /*0164*/ 	.word	0x00000098
        /*0168*/ 	.short	0x0100
        /*016a*/ 	.byte	0x04
	.zero		1


	//   ....[6]....
        /*016c*/ 	.word	0x00000690
        /*0170*/ 	.word	0x000000ff
        /*0174*/ 	.word	0x00000018
        /*0178*/ 	.short	0x0100
        /*017a*/ 	.byte	0x04
	.zero		1


	//   ....[7]....
        /*017c*/ 	.word	0x000006a0
        /*0180*/ 	.word	0x000000ff
        /*0184*/ 	.word	0x000000a0
        /*0188*/ 	.short	0x0100
        /*018a*/ 	.byte	0x04
	.zero		1


	//   ....[8]....
        /*018c*/ 	.word	0x000006b0
        /*0190*/ 	.word	0x000000ff
        /*0194*/ 	.word	0x00000020
        /*0198*/ 	.short	0x0100
        /*019a*/ 	.byte	0x04
	.zero		1


	//   ....[9]....
        /*019c*/ 	.word	0x000006c0
        /*01a0*/ 	.word	0x000000ff
        /*01a4*/ 	.word	0x000000a8
        /*01a8*/ 	.short	0x0100
        /*01aa*/ 	.byte	0x04
	.zero		1


	//   ....[10]....
        /*01ac*/ 	.word	0x000006d0
        /*01b0*/ 	.word	0x000000ff
        /*01b4*/ 	.word	0x00000028
        /*01b8*/ 	.short	0x0100
        /*01ba*/ 	.byte	0x04
	.zero		1


	//   ....[11]....
        /*01bc*/ 	.word	0x000006e0
        /*01c0*/ 	.word	0x000000ff
        /*01c4*/ 	.word	0x000000b0
        /*01c8*/ 	.short	0x0100
        /*01ca*/ 	.byte	0x04
	.zero		1


	//   ....[12]....
        /*01cc*/ 	.word	0x000006f0
        /*01d0*/ 	.word	0x000000ff
        /*01d4*/ 	.word	0x00000030
        /*01d8*/ 	.short	0x0100
        /*01da*/ 	.byte	0x04
	.zero		1


	//   ....[13]....
        /*01dc*/ 	.word	0x00000700
        /*01e0*/ 	.word	0x000000ff
        /*01e4*/ 	.word	0x000000b8
        /*01e8*/ 	.short	0x0100
        /*01ea*/ 	.byte	0x04
	.zero		1


	//   ....[14]....
        /*01ec*/ 	.word	0x00000710
        /*01f0*/ 	.word	0x000000ff
        /*01f4*/ 	.word	0x00000038
        /*01f8*/ 	.short	0x0100
        /*01fa*/ 	.byte	0x04
	.zero		1


	//   ....[15]....
        /*01fc*/ 	.word	0x00000720
        /*0200*/ 	.word	0x000000ff
        /*0204*/ 	.word	0x000000c0
        /*0208*/ 	.short	0x0100
        /*020a*/ 	.byte	0x04
	.zero		1


	//   ....[16]....
        /*020c*/ 	.word	0x00000730
        /*0210*/ 	.word	0x000000ff
        /*0214*/ 	.word	0x00000040
        /*0218*/ 	.short	0x0100
        /*021a*/ 	.byte	0x04
	.zero		1


	//   ....[17]....
        /*021c*/ 	.word	0x00000740
        /*0220*/ 	.word	0x000000ff
        /*0224*/ 	.word	0x000000c8
        /*0228*/ 	.short	0x0100
        /*022a*/ 	.byte	0x04
	.zero		1


	//   ....[18]....
        /*022c*/ 	.word	0x00000750
        /*0230*/ 	.word	0x000000ff
        /*0234*/ 	.word	0x00000048
        /*0238*/ 	.short	0x0100
        /*023a*/ 	.byte	0x04
	.zero		1


	//   ....[19]....
        /*023c*/ 	.word	0x00000760
        /*0240*/ 	.word	0x000000ff
        /*0244*/ 	.word	0x000000d0
        /*0248*/ 	.short	0x0100
        /*024a*/ 	.byte	0x04
	.zero		1


	//   ....[20]....
        /*024c*/ 	.word	0x00000770
        /*0250*/ 	.word	0x000000ff
        /*0254*/ 	.word	0x00000050
        /*0258*/ 	.short	0x0100
        /*025a*/ 	.byte	0x04
	.zero		1


	//   ....[21]....
        /*025c*/ 	.word	0x00000780
        /*0260*/ 	.word	0x000000ff
        /*0264*/ 	.word	0x000000d8
        /*0268*/ 	.short	0x0100
        /*026a*/ 	.byte	0x04
	.zero		1


	//   ....[22]....
        /*026c*/ 	.word	0x00000790
        /*0270*/ 	.word	0x000000ff
        /*0274*/ 	.word	0x00000058
        /*0278*/ 	.short	0x0100
        /*027a*/ 	.byte	0x04
	.zero		1


	//   ....[23]....
        /*027c*/ 	.word	0x000007a0
        /*0280*/ 	.word	0x000000ff
        /*0284*/ 	.word	0x000000e0
        /*0288*/ 	.short	0x0100
        /*028a*/ 	.byte	0x04
	.zero		1


	//   ....[24]....
        /*028c*/ 	.word	0x000007b0
        /*0290*/ 	.word	0x000000ff
        /*0294*/ 	.word	0x00000060
        /*0298*/ 	.short	0x0100
        /*029a*/ 	.byte	0x04
	.zero		1


	//   ....[25]....
        /*029c*/ 	.word	0x000007c0
        /*02a0*/ 	.word	0x000000ff
        /*02a4*/ 	.word	0x000000e8
        /*02a8*/ 	.short	0x0100
        /*02aa*/ 	.byte	0x04
	.zero		1


	//   ....[26]....
        /*02ac*/ 	.word	0x000007d0
        /*02b0*/ 	.word	0x000000ff
        /*02b4*/ 	.word	0x00000068
        /*02b8*/ 	.short	0x0100
        /*02ba*/ 	.byte	0x04
	.zero		1


	//   ....[27]....
        /*02bc*/ 	.word	0x000007e0
        /*02c0*/ 	.word	0x000000ff
        /*02c4*/ 	.word	0x000000f0
        /*02c8*/ 	.short	0x0100
        /*02ca*/ 	.byte	0x04
	.zero		1


	//   ....[28]....
        /*02cc*/ 	.word	0x000007f0
        /*02d0*/ 	.word	0x000000ff
        /*02d4*/ 	.word	0x00000070
        /*02d8*/ 	.short	0x0100
        /*02da*/ 	.byte	0x04
	.zero		1


	//   ....[29]....
        /*02dc*/ 	.word	0x00000800
        /*02e0*/ 	.word	0x000000ff
        /*02e4*/ 	.word	0x000000f8
        /*02e8*/ 	.short	0x0100
        /*02ea*/ 	.byte	0x04
	.zero		1


	//   ....[30]....
        /*02ec*/ 	.word	0x00000810
        /*02f0*/ 	.word	0x000000ff
        /*02f4*/ 	.word	0x00000078
        /*02f8*/ 	.short	0x0100
        /*02fa*/ 	.byte	0x04
	.zero		1


	//   ....[31]....
        /*02fc*/ 	.word	0x00000820
        /*0300*/ 	.word	0x000000ff
        /*0304*/ 	.word	0x00000100
        /*0308*/ 	.short	0x0100
        /*030a*/ 	.byte	0x04
	.zero		1


	//   ....[32]....
        /*030c*/ 	.word	0x00000830
        /*0310*/ 	.word	0x000000ff
        /*0314*/ 	.word	0x00000080
        /*0318*/ 	.short	0x0100
        /*031a*/ 	.byte	0x04
	.zero		1


	//   ....[33]....
        /*031c*/ 	.word	0x00000840
        /*0320*/ 	.word	0x000000ff
        /*0324*/ 	.word	0x00000108
        /*0328*/ 	.short	0x0100
        /*032a*/ 	.byte	0x04
	.zero		1


	//   ....[34]....
        /*032c*/ 	.word	0x00000980
        /*0330*/ 	.word	0x000000ff
        /*0334*/ 	.word	0x00000110
        /*0338*/ 	.short	0x0100
        /*033a*/ 	.byte	0x04
	.zero		1


	//   ....[35]....
        /*033c*/ 	.word	0x00000990
        /*0340*/ 	.word	0x000000ff
        /*0344*/ 	.word	0x00000130
        /*0348*/ 	.short	0x0100
        /*034a*/ 	.byte	0x04
	.zero		1


	//   ....[36]....
        /*034c*/ 	.word	0x000009a0
        /*0350*/ 	.word	0x000000ff
        /*0354*/ 	.word	0x00000118
        /*0358*/ 	.short	0x0100
        /*035a*/ 	.byte	0x04
	.zero		1


	//   ....[37]....
        /*035c*/ 	.word	0x000009b0
        /*0360*/ 	.word	0x000000ff
        /*0364*/ 	.word	0x00000138
        /*0368*/ 	.short	0x0100
        /*036a*/ 	.byte	0x04
	.zero		1


	//   ....[38]....
        /*036c*/ 	.word	0x000009c0
        /*0370*/ 	.word	0x000000ff
        /*0374*/ 	.word	0x00000120
        /*0378*/ 	.short	0x0100
        /*037a*/ 	.byte	0x04
	.zero		1


	//   ....[39]....
        /*037c*/ 	.word	0x000009d0
        /*0380*/ 	.word	0x000000ff
        /*0384*/ 	.word	0x00000140
        /*0388*/ 	.short	0x0100
        /*038a*/ 	.byte	0x04
	.zero		1


	//   ....[40]....
        /*038c*/ 	.word	0x000009e0
        /*0390*/ 	.word	0x000000ff
        /*0394*/ 	.word	0x00000128
        /*0398*/ 	.short	0x0100
        /*039a*/ 	.byte	0x04
	.zero		1


	//   ....[41]....
        /*039c*/ 	.word	0x000009f0
        /*03a0*/ 	.word	0x000000ff
        /*03a4*/ 	.word	0x00000148
        /*03a8*/ 	.short	0x0100
        /*03aa*/ 	.byte	0x04
	.zero		1


	//   ....[42]....
        /*03ac*/ 	.word	0x00000ae0
        /*03b0*/ 	.word	0x000000ff
        /*03b4*/ 	.word	0x00000150
        /*03b8*/ 	.short	0x0100
        /*03ba*/ 	.byte	0x06
	.zero		1


	//   ....[43]....
        /*03bc*/ 	.word	0x00000af0
        /*03c0*/ 	.word	0x000000ff
        /*03c4*/ 	.word	0x00000158
        /*03c8*/ 	.short	0x0100
        /*03ca*/ 	.byte	0x06
	.zero		1


	//   ....[44]....
        /*03cc*/ 	.word	0x00000c30
        /*03d0*/ 	.word	0x000000ff
        /*03d4*/ 	.word	0x00000160
        /*03d8*/ 	.short	0x0100
        /*03da*/ 	.byte	0x06
	.zero		1


	//   ....[45]....
        /*03dc*/ 	.word	0x00000c40
        /*03e0*/ 	.word	0x000000ff
        /*03e4*/ 	.word	0x00000170
        /*03e8*/ 	.short	0x0100
        /*03ea*/ 	.byte	0x06
	.zero		1


	//   ....[46]....
        /*03ec*/ 	.word	0x00000c50
        /*03f0*/ 	.word	0x000000ff
        /*03f4*/ 	.word	0x00000168
        /*03f8*/ 	.short	0x0100
        /*03fa*/ 	.byte	0x06
	.zero		1


	//   ....[47]....
        /*03fc*/ 	.word	0x00000c60
        /*0400*/ 	.word	0x000000ff
        /*0404*/ 	.word	0x00000178
        /*0408*/ 	.short	0x0100
        /*040a*/ 	.byte	0x06
	.zero		1


	//   ....[48]....
        /*040c*/ 	.word	0x00000d90
        /*0410*/ 	.word	0x000000ff
        /*0414*/ 	.word	0x00000180
        /*0418*/ 	.short	0x0100
        /*041a*/ 	.byte	0x04
	.zero		1


	//   ....[49]....
        /*041c*/ 	.word	0x00000da0
        /*0420*/ 	.word	0x000000ff
        /*0424*/ 	.word	0x000001a0
        /*0428*/ 	.short	0x0100
        /*042a*/ 	.byte	0x04
	.zero		1


	//   ....[50]....
        /*042c*/ 	.word	0x00000db0
        /*0430*/ 	.word	0x000000ff
        /*0434*/ 	.word	0x00000188
        /*0438*/ 	.short	0x0100
        /*043a*/ 	.byte	0x04
	.zero		1


	//   ....[51]....
        /*043c*/ 	.word	0x00000dc0
        /*0440*/ 	.word	0x000000ff
        /*0444*/ 	.word	0x000001a8
        /*0448*/ 	.short	0x0100
        /*044a*/ 	.byte	0x04
	.zero		1


	//   ....[52]....
        /*044c*/ 	.word	0x00000dd0
        /*0450*/ 	.word	0x000000ff
        /*0454*/ 	.word	0x00000190
        /*0458*/ 	.short	0x0100
        /*045a*/ 	.byte	0x04
	.zero		1


	//   ....[53]....
        /*045c*/ 	.word	0x00000de0
        /*0460*/ 	.word	0x000000ff
        /*0464*/ 	.word	0x000001b0
        /*0468*/ 	.short	0x0100
        /*046a*/ 	.byte	0x04
	.zero		1


	//   ....[54]....
        /*046c*/ 	.word	0x00000df0
        /*0470*/ 	.word	0x000000ff
        /*0474*/ 	.word	0x00000198
        /*0478*/ 	.short	0x0100
        /*047a*/ 	.byte	0x04
	.zero		1


	//   ....[55]....
        /*047c*/ 	.word	0x00000e00
        /*0480*/ 	.word	0x000000ff
        /*0484*/ 	.word	0x000001b8
        /*0488*/ 	.short	0x0100
        /*048a*/ 	.byte	0x04
	.zero		1


	//   ....[56]....
        /*048c*/ 	.word	0x00000ef0
        /*0490*/ 	.word	0x000000ff
        /*0494*/ 	.word	0x000001c0
        /*0498*/ 	.short	0x0100
        /*049a*/ 	.byte	0x04
	.zero		1


	//   ....[57]....
        /*049c*/ 	.word	0x00000f00
        /*04a0*/ 	.word	0x000000ff
        /*04a4*/ 	.word	0x000001d0
        /*04a8*/ 	.short	0x0100
        /*04aa*/ 	.byte	0x04
	.zero		1


	//   ....[58]....
        /*04ac*/ 	.word	0x00000f10
        /*04b0*/ 	.word	0x000000ff
        /*04b4*/ 	.word	0x000001c8
        /*04b8*/ 	.short	0x0100
        /*04ba*/ 	.byte	0x04
	.zero		1


	//   ....[59]....
        /*04bc*/ 	.word	0x00000f20
        /*04c0*/ 	.word	0x000000ff
        /*04c4*/ 	.word	0x000001d8
        /*04c8*/ 	.short	0x0100
        /*04ca*/ 	.byte	0x04
	.zero		1


	//   ....[60]....
        /*04cc*/ 	.word	0x00001ab0
        /*04d0*/ 	.word	0x00000000
        /*04d4*/ 	.word	0x000001d0
        /*04d8*/ 	.short	0x010a
        /*04da*/ 	.byte	0xff
	.zero		1


	//   ....[61]....
        /*04dc*/ 	.word	0x00001ae0
        /*04e0*/ 	.word	0x00000000
        /*04e4*/ 	.word	0x000001c0
        /*04e8*/ 	.short	0x0101
        /*04ea*/ 	.byte	0xff
	.zero		1


	//   ....[62]....
        /*04ec*/ 	.word	0x00001b90
        /*04f0*/ 	.word	0x000000ff
        /*04f4*/ 	.word	0x00000088
        /*04f8*/ 	.short	0x010a
        /*04fa*/ 	.byte	0x04
	.zero		1


	//   ....[63]....
        /*04fc*/ 	.word	0x00001c10
        /*0500*/ 	.word	0x000000ff
        /*0504*/ 	.word	0x00000088
        /*0508*/ 	.short	0x010a
        /*050a*/ 	.byte	0x21
	.zero		1


	//   ....[64]....
        /*050c*/ 	.word	0x00001da0
        /*0510*/ 	.word	0x000000ff
        /*0514*/ 	.word	0x00000088
        /*0518*/ 	.short	0x010a
        /*051a*/ 	.byte	0x08
	.zero		1


	//   ....[65]....
        /*051c*/ 	.word	0x00001ed0
        /*0520*/ 	.word	0x000000ff
        /*0524*/ 	.word	0x00000158
        /*0528*/ 	.short	0x0101
        /*052a*/ 	.byte	0x07
	.zero		1


	//   ....[66]....
        /*052c*/ 	.word	0x00001ef0
        /*0530*/ 	.word	0x000000ff
        /*0534*/ 	.word	0x00000088
        /*0538*/ 	.short	0x010a
        /*053a*/ 	.byte	0x04
	.zero		1


	//   ....[67]....
        /*053c*/ 	.word	0x00001f70
        /*0540*/ 	.word	0x000000ff
        /*0544*/ 	.word	0x00000088
        /*0548*/ 	.short	0x010a
        /*054a*/ 	.byte	0x11
	.zero		1


	//   ....[68]....
        /*054c*/ 	.word	0x00002100
        /*0550*/ 	.word	0x000000ff
        /*0554*/ 	.word	0x00000088
        /*0558*/ 	.short	0x010a
        /*055a*/ 	.byte	0x06
	.zero		1


	//   ....[69]....
        /*055c*/ 	.word	0x00002240
        /*0560*/ 	.word	0x00000003
        /*0564*/ 	.word	0x00000160
        /*0568*/ 	.short	0x010a
        /*056a*/ 	.byte	0xff
	.zero		1


	//   ....[70]....
        /*056c*/ 	.word	0x00002390
        /*0570*/ 	.word	0x00000000
        /*0574*/ 	.word	0x00000000
        /*0578*/ 	.short	0x0101
        /*057a*/ 	.byte	0xff
	.zero		1


	//   ....[71]....
        /*057c*/ 	.word	0x00002950
        /*0580*/ 	.word	0x000000ff
        /*0584*/ 	.word	0x00000000
        /*0588*/ 	.short	0x010a
        /*058a*/ 	.byte	0x04
	.zero		1


	//   ....[72]....
        /*058c*/ 	.word	0x000029e0
        /*0590*/ 	.word	0x000000ff
        /*0594*/ 	.word	0x00000000
        /*0598*/ 	.short	0x010a
        /*059a*/ 	.byte	0x05
	.zero		1


	//   ....[73]....
        /*059c*/ 	.word	0x00002a70
        /*05a0*/ 	.word	0x000000ff
        /*05a4*/ 	.word	0x00000000
        /*05a8*/ 	.short	0x010a
        /*05aa*/ 	.byte	0x05
	.zero		1


	//   ....[74]....
        /*05ac*/ 	.word	0x00002b00
        /*05b0*/ 	.word	0x000000ff
        /*05b4*/ 	.word	0x00000000
        /*05b8*/ 	.short	0x010a
        /*05ba*/ 	.byte	0x05
	.zero		1


	//   ....[75]....
        /*05bc*/ 	.word	0x00002b90
        /*05c0*/ 	.word	0x000000ff
        /*05c4*/ 	.word	0x00000000
        /*05c8*/ 	.short	0x010a
        /*05ca*/ 	.byte	0x05
	.zero		1


	//   ....[76]....
        /*05cc*/ 	.word	0x00002c20
        /*05d0*/ 	.word	0x000000ff
        /*05d4*/ 	.word	0x00000000
        /*05d8*/ 	.short	0x010a
        /*05da*/ 	.byte	0x05
	.zero		1


	//   ....[77]....
        /*05dc*/ 	.word	0x00002cb0
        /*05e0*/ 	.word	0x000000ff
        /*05e4*/ 	.word	0x00000000
        /*05e8*/ 	.short	0x010a
        /*05ea*/ 	.byte	0x05
	.zero		1


	//   ....[78]....
        /*05ec*/ 	.word	0x00002d40
        /*05f0*/ 	.word	0x000000ff
        /*05f4*/ 	.word	0x00000000
        /*05f8*/ 	.short	0x010a
        /*05fa*/ 	.byte	0x05
	.zero		1


	//   ....[79]....
        /*05fc*/ 	.word	0x00002dd0
        /*0600*/ 	.word	0x000000ff
        /*0604*/ 	.word	0x00000000
        /*0608*/ 	.short	0x010a
        /*060a*/ 	.byte	0x05
	.zero		1


	//   ....[80]....
        /*060c*/ 	.word	0x00002e60
        /*0610*/ 	.word	0x000000ff
        /*0614*/ 	.word	0x00000000
        /*0618*/ 	.short	0x010a
        /*061a*/ 	.byte	0x05
	.zero		1


	//   ....[81]....
        /*061c*/ 	.word	0x00002ef0
        /*0620*/ 	.word	0x000000ff
        /*0624*/ 	.word	0x00000000
        /*0628*/ 	.short	0x010a
        /*062a*/ 	.byte	0x05
	.zero		1


	//   ....[82]....
        /*062c*/ 	.word	0x00002f80
        /*0630*/ 	.word	0x000000ff
        /*0634*/ 	.word	0x00000000
        /*0638*/ 	.short	0x010a
        /*063a*/ 	.byte	0x05
	.zero		1


	//   ....[83]....
        /*063c*/ 	.word	0x00003010
        /*0640*/ 	.word	0x000000ff
        /*0644*/ 	.word	0x00000000
        /*0648*/ 	.short	0x010a
        /*064a*/ 	.byte	0x05
	.zero		1


	//   ....[84]....
        /*064c*/ 	.word	0x000030a0
        /*0650*/ 	.word	0x000000ff
        /*0654*/ 	.word	0x00000000
        /*0658*/ 	.short	0x010a
        /*065a*/ 	.byte	0x05
	.zero		1


	//   ....[85]....
        /*065c*/ 	.word	0x00003130
        /*0660*/ 	.word	0x000000ff
        /*0664*/ 	.word	0x00000000
        /*0668*/ 	.short	0x010a
        /*066a*/ 	.byte	0x05
	.zero		1


	//   ....[86]....
        /*066c*/ 	.word	0x000031c0
        /*0670*/ 	.word	0x000000ff
        /*0674*/ 	.word	0x00000000
        /*0678*/ 	.short	0x010a
        /*067a*/ 	.byte	0x05
	.zero		1


	//   ....[87]....
        /*067c*/ 	.word	0x00003260
        /*0680*/ 	.word	0x00000000
        /*0684*/ 	.word	0x00000000
        /*0688*/ 	.short	0x010a
        /*068a*/ 	.byte	0xff
	.zero		1


	//   ....[88]....
        /*068c*/ 	.word	0x000033a0
        /*0690*/ 	.word	0x00000002
        /*0694*/ 	.word	0x000001c0
        /*0698*/ 	.short	0x010a
        /*069a*/ 	.byte	0xff
	.zero		1


	//   ....[89]....
        /*069c*/ 	.word	0x00003410
        /*06a0*/ 	.word	0x00000002
        /*06a4*/ 	.word	0x00000000
        /*06a8*/ 	.short	0x0101
        /*06aa*/ 	.byte	0xff
	.zero		1


	//   ....[90]....
        /*06ac*/ 	.word	0x00003430
        /*06b0*/ 	.word	0x000000ff
        /*06b4*/ 	.word	0x00000170
        /*06b8*/ 	.short	0x010a
        /*06ba*/ 	.byte	0x04
	.zero		1


	//   ....[91]....
        /*06bc*/ 	.word	0x00003550
        /*06c0*/ 	.word	0x00000002
        /*06c4*/ 	.word	0x00000160
        /*06c8*/ 	.short	0x010a
        /*06ca*/ 	.byte	0xff
	.zero		1


	//   ....[92]....
        /*06cc*/ 	.word	0x00003650
        /*06d0*/ 	.word	0x00000002
        /*06d4*/ 	.word	0x00000000
        /*06d8*/ 	.short	0x0101
        /*06da*/ 	.byte	0xff
	.zero		1


	//   ....[93]....
        /*06dc*/ 	.word	0x000036e0
        /*06e0*/ 	.word	0x000000ff
        /*06e4*/ 	.word	0x00000170
        /*06e8*/ 	.short	0x0106
        /*06ea*/ 	.byte	0x04
	.zero		1


	//   ....[94]....
        /*06ec*/ 	.word	0x00003700
        /*06f0*/ 	.word	0x000000ff
        /*06f4*/ 	.word	0x00000170
        /*06f8*/ 	.short	0x010a
        /*06fa*/ 	.byte	0x04
	.zero		1


	//   ....[95]....
        /*06fc*/ 	.word	0x00003790
        /*0700*/ 	.word	0x000000ff
        /*0704*/ 	.word	0x00000170
        /*0708*/ 	.short	0x0106
        /*070a*/ 	.byte	0x07
	.zero		1


	//   ....[96]....
        /*070c*/ 	.word	0x000037d0
        /*0710*/ 	.word	0x00000000
        /*0714*/ 	.word	0x00000170
        /*0718*/ 	.short	0x010a
        /*071a*/ 	.byte	0xff
	.zero		1


	//   ....[97]....
        /*071c*/ 	.word	0x00003cf0
        /*0720*/ 	.word	0x00000000
        /*0724*/ 	.word	0x00000160
        /*0728*/ 	.short	0x010a
        /*072a*/ 	.byte	0xff
	.zero		1


	//   ....[98]....
        /*072c*/ 	.word	0x00003df0
        /*0730*/ 	.word	0x00000003
        /*0734*/ 	.word	0x00000000
        /*0738*/ 	.short	0x0101
        /*073a*/ 	.byte	0xff
	.zero		1


	//   ....[99]....
        /*073c*/ 	.word	0x00003e00
        /*0740*/ 	.word	0x000000ff
        /*0744*/ 	.word	0x00000000
        /*0748*/ 	.short	0x010a
        /*074a*/ 	.byte	0x04
	.zero		1


	//   ....[100]....
        /*074c*/ 	.word	0x00003e80
        /*0750*/ 	.word	0x000000ff
        /*0754*/ 	.word	0x000001a0
        /*0758*/ 	.short	0x010a
        /*075a*/ 	.byte	0x17
	.zero		1


	//   ....[101]....
        /*075c*/ 	.word	0x00003f60
        /*0760*/ 	.word	0x000000ff
        /*0764*/ 	.word	0x00000000
        /*0768*/ 	.short	0x010a
        /*076a*/ 	.byte	0x05
	.zero		1


	//   ....[102]....
        /*076c*/ 	.word	0x000040a0
        /*0770*/ 	.word	0x000000ff
        /*0774*/ 	.word	0x00000000
        /*0778*/ 	.short	0x010a
        /*077a*/ 	.byte	0x04
	.zero		1


	//   ....[103]....
        /*077c*/ 	.word	0x00004290
        /*0780*/ 	.word	0x000000ff
        /*0784*/ 	.word	0x00000000
        /*0788*/ 	.short	0x010a
        /*078a*/ 	.byte	0x04
	.zero		1


	//   ....[104]....
        /*078c*/ 	.word	0x00004320
        /*0790*/ 	.word	0x000000ff
        /*0794*/ 	.word	0x00000000
        /*0798*/ 	.short	0x010a
        /*079a*/ 	.byte	0x05
	.zero		1


	//   ....[105]....
        /*079c*/ 	.word	0x000043b0
        /*07a0*/ 	.word	0x000000ff
        /*07a4*/ 	.word	0x00000000
        /*07a8*/ 	.short	0x010a
        /*07aa*/ 	.byte	0x05
	.zero		1


	//   ....[106]....
        /*07ac*/ 	.word	0x00004440
        /*07b0*/ 	.word	0x000000ff
        /*07b4*/ 	.word	0x00000000
        /*07b8*/ 	.short	0x010a
        /*07ba*/ 	.byte	0x04
	.zero		1


	//   ....[107]....
        /*07bc*/ 	.word	0x00004950
        /*07c0*/ 	.word	0x0000000c
        /*07c4*/ 	.word	0x00000160
        /*07c8*/ 	.short	0x010a
        /*07ca*/ 	.byte	0xff
	.zero		1


	//   ....[108]....
        /*07cc*/ 	.word	0x00004ac0
        /*07d0*/ 	.word	0x00000000
        /*07d4*/ 	.word	0x00000000
        /*07d8*/ 	.short	0x0101
        /*07da*/ 	.byte	0xff
	.zero		1


	//   ....[109]....
        /*07dc*/ 	.word	0x00004f50
        /*07e0*/ 	.word	0x000000ff
        /*07e4*/ 	.word	0x00000158
        /*07e8*/ 	.short	0x010a
        /*07ea*/ 	.byte	0x15
	.zero		1


	//   ....[110]....
        /*07ec*/ 	.word	0x000050d0
        /*07f0*/ 	.word	0x000000ff
        /*07f4*/ 	.word	0x00000130
        /*07f8*/ 	.short	0x010a
        /*07fa*/ 	.byte	0x15
	.zero		1


	//   ....[111]....
        /*07fc*/ 	.word	0x00005240
        /*0800*/ 	.word	0x000000ff
        /*0804*/ 	.word	0x00000110
        /*0808*/ 	.short	0x010b
        /*080a*/ 	.byte	0x15
	.zero		1


	//   ....[112]....
        /*080c*/ 	.word	0x00005250
        /*0810*/ 	.word	0x000000ff
        /*0814*/ 	.word	0x00000000
        /*0818*/ 	.short	0x0101
        /*081a*/ 	.byte	0x28
	.zero		1


	//   ....[113]....
        /*081c*/ 	.word	0x00005260
        /*0820*/ 	.word	0x000000ff
        /*0824*/ 	.word	0x00000138
        /*0828*/ 	.short	0x010a
        /*082a*/ 	.byte	0x15
	.zero		1


	//   ....[114]....
        /*082c*/ 	.word	0x000053b0
        /*0830*/ 	.word	0x000000ff
        /*0834*/ 	.word	0x00000118
        /*0838*/ 	.short	0x010b
        /*083a*/ 	.byte	0x15
	.zero		1


	//   ....[115]....
        /*083c*/ 	.word	0x000053c0
        /*0840*/ 	.word	0x000000ff
        /*0844*/ 	.word	0x00000000
        /*0848*/ 	.short	0x0101
        /*084a*/ 	.byte	0x27
	.zero		1


	//   ....[116]....
        /*084c*/ 	.word	0x000053d0
        /*0850*/ 	.word	0x000000ff
        /*0854*/ 	.word	0x00000140
        /*0858*/ 	.short	0x010a
        /*085a*/ 	.byte	0x15
	.zero		1


	//   ....[117]....
        /*085c*/ 	.word	0x00005510
        /*0860*/ 	.word	0x000000ff
        /*0864*/ 	.word	0x00000120
        /*0868*/ 	.short	0x010b
        /*086a*/ 	.byte	0x15
	.zero		1


	//   ....[118]....
        /*086c*/ 	.word	0x00005520
        /*0870*/ 	.word	0x000000ff
        /*0874*/ 	.word	0x00000000
        /*0878*/ 	.short	0x0101
        /*087a*/ 	.byte	0x26
	.zero		1


	//   ....[119]....
        /*087c*/ 	.word	0x00005530
        /*0880*/ 	.word	0x000000ff
        /*0884*/ 	.word	0x00000148
        /*0888*/ 	.short	0x010a
        /*088a*/ 	.byte	0x15
	.zero		1


	//   ....[120]....
        /*088c*/ 	.word	0x00005730
        /*0890*/ 	.word	0x000000ff
        /*0894*/ 	.word	0x00000128
        /*0898*/ 	.short	0x010b
        /*089a*/ 	.byte	0x15
	.zero		1


	//   ....[121]....
        /*089c*/ 	.word	0x00005740
        /*08a0*/ 	.word	0x000000ff
        /*08a4*/ 	.word	0x00000000
        /*08a8*/ 	.short	0x0101
        /*08aa*/ 	.byte	0x25
	.zero		1


	//   ....[122]....
        /*08ac*/ 	.word	0x00005770
        /*08b0*/ 	.word	0x000000ff
        /*08b4*/ 	.word	0x00000130
        /*08b8*/ 	.short	0x010a
        /*08ba*/ 	.byte	0x15
	.zero		1


	//   ....[123]....
        /*08bc*/ 	.word	0x00005790
        /*08c0*/ 	.word	0x000000ff
        /*08c4*/ 	.word	0x00000138
        /*08c8*/ 	.short	0x010a
        /*08ca*/ 	.byte	0x15
	.zero		1


	//   ....[124]....
        /*08cc*/ 	.word	0x000057b0
        /*08d0*/ 	.word	0x000000ff
        /*08d4*/ 	.word	0x00000140
        /*08d8*/ 	.short	0x010a
        /*08da*/ 	.byte	0x15
	.zero		1


	//   ....[125]....
        /*08dc*/ 	.word	0x000057f0
        /*08e0*/ 	.word	0x00000000
        /*08e4*/ 	.word	0x00000148
        /*08e8*/ 	.short	0x010a
        /*08ea*/ 	.byte	0xff
	.zero		1


	//   ....[126]....
        /*08ec*/ 	.word	0x00005b30
        /*08f0*/ 	.word	0x00000003
        /*08f4*/ 	.word	0x00000160
        /*08f8*/ 	.short	0x010a
        /*08fa*/ 	.byte	0xff
	.zero		1


	//   ....[127]....
        /*08fc*/ 	.word	0x00005cb0
        /*0900*/ 	.word	0x00000000
        /*0904*/ 	.word	0x00000000
        /*0908*/ 	.short	0x0101
        /*090a*/ 	.byte	0xff
	.zero		1


	//   ....[128]....
        /*090c*/ 	.word	0x000067d0
        /*0910*/ 	.word	0x000000ff
        /*0914*/ 	.word	0x00000110
        /*0918*/ 	.short	0x010a
        /*091a*/ 	.byte	0x2c
	.zero		1


	//   ....[129]....
        /*091c*/ 	.word	0x00006810
        /*0920*/ 	.word	0x0000001a
        /*0924*/ 	.word	0x00000180
        /*0928*/ 	.short	0x010a
        /*092a*/ 	.byte	0xff
	.zero		1


	//   ....[130]....
        /*092c*/ 	.word	0x00006920
        /*0930*/ 	.word	0x000000ff
        /*0934*/ 	.word	0x00000110
        /*0938*/ 	.short	0x010a
        /*093a*/ 	.byte	0x2c
	.zero		1


	//   ....[131]....
        /*093c*/ 	.word	0x00006a00
        /*0940*/ 	.word	0x0000001a
        /*0944*/ 	.word	0x00000180
        /*0948*/ 	.short	0x010a
        /*094a*/ 	.byte	0xff
	.zero		1


	//   ....[132]....
        /*094c*/ 	.word	0x00007130
        /*0950*/ 	.word	0x00000000
        /*0954*/ 	.word	0x00000000
        /*0958*/ 	.short	0x0101
        /*095a*/ 	.byte	0xff
	.zero		1


	//   ....[133]....
        /*095c*/ 	.word	0x00007140
        /*0960*/ 	.word	0x00000004
        /*0964*/ 	.word	0x00000110
        /*0968*/ 	.short	0x010a
        /*096a*/ 	.byte	0xff
	.zero		1


	//   ....[134]....
        /*096c*/ 	.word	0x00007200
        /*0970*/ 	.word	0x00000004
        /*0974*/ 	.word	0x00000110
        /*0978*/ 	.short	0x010a
        /*097a*/ 	.byte	0xff
	.zero		1


	//   ....[135]....
        /*097c*/ 	.word	0x000079c0
        /*0980*/ 	.word	0x00000000
        /*0984*/ 	.word	0x00000000
        /*0988*/ 	.short	0x0101
        /*098a*/ 	.byte	0xff
	.zero		1


	//   ....[136]....
        /*098c*/ 	.word	0x000079e0
        /*0990*/ 	.word	0x00000002
        /*0994*/ 	.word	0x00000110
        /*0998*/ 	.short	0x010a
        /*099a*/ 	.byte	0xff
	.zero		1


	//   ....[137]....
        /*099c*/ 	.word	0x00007a90
        /*09a0*/ 	.word	0x00000002
        /*09a4*/ 	.word	0x00000110
        /*09a8*/ 	.short	0x010a
        /*09aa*/ 	.byte	0xff
	.zero		1


	//   ....[138]....
        /*09ac*/ 	.word	0x00008240
        /*09b0*/ 	.word	0x00000000
        /*09b4*/ 	.word	0x00000000
        /*09b8*/ 	.short	0x0101
        /*09ba*/ 	.byte	0xff
	.zero		1


	//   ....[139]....
        /*09bc*/ 	.word	0x00008260
        /*09c0*/ 	.word	0x00000003
        /*09c4*/ 	.word	0x00000110
        /*09c8*/ 	.short	0x010a
        /*09ca*/ 	.byte	0xff
	.zero		1


	//   ....[140]....
        /*09cc*/ 	.word	0x00008310
        /*09d0*/ 	.word	0x00000003
        /*09d4*/ 	.word	0x00000110
        /*09d8*/ 	.short	0x010a
        /*09da*/ 	.byte	0xff
	.zero		1


	//   ....[141]....
        /*09dc*/ 	.word	0x00008720
        /*09e0*/ 	.word	0x000000ff
        /*09e4*/ 	.word	0x00000000
        /*09e8*/ 	.short	0x0101
        /*09ea*/ 	.byte	0x04
	.zero		1


	//   ....[142]....
        /*09ec*/ 	.word	0x00008b30
        /*09f0*/ 	.word	0x00000000
        /*09f4*/ 	.word	0x00000000
        /*09f8*/ 	.short	0x0101
        /*09fa*/ 	.byte	0xff
	.zero		1


	//   ....[143]....
        /*09fc*/ 	.word	0x00008de0
        /*0a00*/ 	.word	0x000000ff
        /*0a04*/ 	.word	0x00000000
        /*0a08*/ 	.short	0x0101
        /*0a0a*/ 	.byte	0x04
	.zero		1


	//   ....[144]....
        /*0a0c*/ 	.word	0x00008e00
        /*0a10*/ 	.word	0x00000000
        /*0a14*/ 	.word	0x000001d0
        /*0a18*/ 	.short	0x010a
        /*0a1a*/ 	.byte	0xff
	.zero		1


	//   ....[145]....
        /*0a1c*/ 	.word	0x00008e60
        /*0a20*/ 	.word	0x00000000
        /*0a24*/ 	.word	0x00000088
        /*0a28*/ 	.short	0x010a
        /*0a2a*/ 	.byte	0xff
	.zero		1


	//   ....[146]....
        /*0a2c*/ 	.word	0x00008ec0
        /*0a30*/ 	.word	0x00000000
        /*0a34*/ 	.word	0x00000088
        /*0a38*/ 	.short	0x010a
        /*0a3a*/ 	.byte	0xff
	.zero		1


	//   ....[147]....
        /*0a3c*/ 	.word	0x00008f10
        /*0a40*/ 	.word	0x00000003
        /*0a44*/ 	.word	0x00000160
        /*0a48*/ 	.short	0x010a
        /*0a4a*/ 	.byte	0xff
	.zero		1


	//   ....[148]....
        /*0a4c*/ 	.word	0x00008f70
        /*0a50*/ 	.word	0x00000000
        /*0a54*/ 	.word	0x00000000
        /*0a58*/ 	.short	0x010a
        /*0a5a*/ 	.byte	0xff
	.zero		1


	//   ....[149]....
        /*0a5c*/ 	.word	0x00008fd0
        /*0a60*/ 	.word	0x00000000
        /*0a64*/ 	.word	0x00000000
        /*0a68*/ 	.short	0x010a
        /*0a6a*/ 	.byte	0xff
	.zero		1


	//   ....[150]....
        /*0a6c*/ 	.word	0x00009030
        /*0a70*/ 	.word	0x00000000
        /*0a74*/ 	.word	0x00000000
        /*0a78*/ 	.short	0x010a
        /*0a7a*/ 	.byte	0xff
	.zero		1


	//   ....[151]....
        /*0a7c*/ 	.word	0x00009090
        /*0a80*/ 	.word	0x00000000
        /*0a84*/ 	.word	0x00000000
        /*0a88*/ 	.short	0x010a
        /*0a8a*/ 	.byte	0xff
	.zero		1


	//   ....[152]....
        /*0a8c*/ 	.word	0x000090f0
        /*0a90*/ 	.word	0x00000000
        /*0a94*/ 	.word	0x00000000
        /*0a98*/ 	.short	0x010a
        /*0a9a*/ 	.byte	0xff
	.zero		1


	//   ....[153]....
        /*0a9c*/ 	.word	0x00009150
        /*0aa0*/ 	.word	0x00000000
        /*0aa4*/ 	.word	0x00000000
        /*0aa8*/ 	.short	0x010a
        /*0aaa*/ 	.byte	0xff
	.zero		1


	//   ....[154]....
        /*0aac*/ 	.word	0x000091b0
        /*0ab0*/ 	.word	0x00000000
        /*0ab4*/ 	.word	0x00000000
        /*0ab8*/ 	.short	0x010a
        /*0aba*/ 	.byte	0xff
	.zero		1


	//   ....[155]....
        /*0abc*/ 	.word	0x00009210
        /*0ac0*/ 	.word	0x00000000
        /*0ac4*/ 	.word	0x00000000
        /*0ac8*/ 	.short	0x010a
        /*0aca*/ 	.byte	0xff
	.zero		1


	//   ....[156]....
        /*0acc*/ 	.word	0x00009270
        /*0ad0*/ 	.word	0x00000000
        /*0ad4*/ 	.word	0x00000000
        /*0ad8*/ 	.short	0x010a
        /*0ada*/ 	.byte	0xff
	.zero		1


	//   ....[157]....
        /*0adc*/ 	.word	0x000092d0
        /*0ae0*/ 	.word	0x00000000
        /*0ae4*/ 	.word	0x00000000
        /*0ae8*/ 	.short	0x010a
        /*0aea*/ 	.byte	0xff
	.zero		1


	//   ....[158]....
        /*0aec*/ 	.word	0x00009330
        /*0af0*/ 	.word	0x00000000
        /*0af4*/ 	.word	0x00000000
        /*0af8*/ 	.short	0x010a
        /*0afa*/ 	.byte	0xff
	.zero		1


	//   ....[159]....
        /*0afc*/ 	.word	0x00009390
        /*0b00*/ 	.word	0x00000000
        /*0b04*/ 	.word	0x00000000
        /*0b08*/ 	.short	0x010a
        /*0b0a*/ 	.byte	0xff
	.zero		1


	//   ....[160]....
        /*0b0c*/ 	.word	0x000093f0
        /*0b10*/ 	.word	0x00000000
        /*0b14*/ 	.word	0x00000000
        /*0b18*/ 	.short	0x010a
        /*0b1a*/ 	.byte	0xff
	.zero		1


	//   ....[161]....
        /*0b1c*/ 	.word	0x00009450
        /*0b20*/ 	.word	0x00000000
        /*0b24*/ 	.word	0x00000000
        /*0b28*/ 	.short	0x010a
        /*0b2a*/ 	.byte	0xff
	.zero		1


	//   ....[162]....
        /*0b2c*/ 	.word	0x000094b0
        /*0b30*/ 	.word	0x00000000
        /*0b34*/ 	.word	0x00000000
        /*0b38*/ 	.short	0x010a
        /*0b3a*/ 	.byte	0xff
	.zero		1


	//   ....[163]....
        /*0b3c*/ 	.word	0x00009510
        /*0b40*/ 	.word	0x00000000
        /*0b44*/ 	.word	0x00000000
        /*0b48*/ 	.short	0x010a
        /*0b4a*/ 	.byte	0xff
	.zero		1


	//   ....[164]....
        /*0b4c*/ 	.word	0x00009560
        /*0b50*/ 	.word	0x00000002
        /*0b54*/ 	.word	0x000001c0
        /*0b58*/ 	.short	0x010a
        /*0b5a*/ 	.byte	0xff
	.zero		1


	//   ....[165]....
        /*0b5c*/ 	.word	0x000095c0
        /*0b60*/ 	.word	0x00000002
        /*0b64*/ 	.word	0x00000170
        /*0b68*/ 	.short	0x010a
        /*0b6a*/ 	.byte	0xff
	.zero		1


	//   ....[166]....
        /*0b6c*/ 	.word	0x00009610
        /*0b70*/ 	.word	0x00000002
        /*0b74*/ 	.word	0x00000160
        /*0b78*/ 	.short	0x010a
        /*0b7a*/ 	.byte	0xff
	.zero		1


	//   ....[167]....
        /*0b7c*/ 	.word	0x00009670
        /*0b80*/ 	.word	0x00000000
        /*0b84*/ 	.word	0x00000170
        /*0b88*/ 	.short	0x010a
        /*0b8a*/ 	.byte	0xff
	.zero		1


	//   ....[168]....
        /*0b8c*/ 	.word	0x000096c0
        /*0b90*/ 	.word	0x00000000
        /*0b94*/ 	.word	0x00000160
        /*0b98*/ 	.short	0x010a
        /*0b9a*/ 	.byte	0xff
	.zero		1


	//   ....[169]....
        /*0b9c*/ 	.word	0x00009720
        /*0ba0*/ 	.word	0x00000002
        /*0ba4*/ 	.word	0x000001a0
        /*0ba8*/ 	.short	0x010a
        /*0baa*/ 	.byte	0xff
	.zero		1


	//   ....[170]....
        /*0bac*/ 	.word	0x00009780
        /*0bb0*/ 	.word	0x00000000
        /*0bb4*/ 	.word	0x00000000
        /*0bb8*/ 	.short	0x010a
        /*0bba*/ 	.byte	0xff
	.zero		1


	//   ....[171]....
        /*0bbc*/ 	.word	0x000097e0
        /*0bc0*/ 	.word	0x00000000
        /*0bc4*/ 	.word	0x00000000
        /*0bc8*/ 	.short	0x010a
        /*0bca*/ 	.byte	0xff
	.zero		1


	//   ....[172]....
        /*0bcc*/ 	.word	0x00009840
        /*0bd0*/ 	.word	0x00000000
        /*0bd4*/ 	.word	0x00000000
        /*0bd8*/ 	.short	0x010a
        /*0bda*/ 	.byte	0xff
	.zero		1


	//   ....[173]....
        /*0bdc*/ 	.word	0x000098a0
        /*0be0*/ 	.word	0x00000000
        /*0be4*/ 	.word	0x00000000
        /*0be8*/ 	.short	0x010a
        /*0bea*/ 	.byte	0xff
	.zero		1


	//   ....[174]....
        /*0bec*/ 	.word	0x00009900
        /*0bf0*/ 	.word	0x00000000
        /*0bf4*/ 	.word	0x00000000
        /*0bf8*/ 	.short	0x010a
        /*0bfa*/ 	.byte	0xff
	.zero		1


	//   ....[175]....
        /*0bfc*/ 	.word	0x00009950
        /*0c00*/ 	.word	0x0000000c
        /*0c04*/ 	.word	0x00000160
        /*0c08*/ 	.short	0x010a
        /*0c0a*/ 	.byte	0xff
	.zero		1


	//   ....[176]....
        /*0c0c*/ 	.word	0x000099b0
        /*0c10*/ 	.word	0x00000000
        /*0c14*/ 	.word	0x00000158
        /*0c18*/ 	.short	0x010a
        /*0c1a*/ 	.byte	0xff
	.zero		1


	//   ....[177]....
        /*0c1c*/ 	.word	0x00009a10
        /*0c20*/ 	.word	0x00000000
        /*0c24*/ 	.word	0x00000130
        /*0c28*/ 	.short	0x010a
        /*0c2a*/ 	.byte	0xff
	.zero		1


	//   ....[178]....
        /*0c2c*/ 	.word	0x00009a70
        /*0c30*/ 	.word	0x00000000
        /*0c34*/ 	.word	0x00000138
        /*0c38*/ 	.short	0x010a
        /*0c3a*/ 	.byte	0xff
	.zero		1


	//   ....[179]....
        /*0c3c*/ 	.word	0x00009ad0
        /*0c40*/ 	.word	0x00000000
        /*0c44*/ 	.word	0x00000140
        /*0c48*/ 	.short	0x010a
        /*0c4a*/ 	.byte	0xff
	.zero		1


	//   ....[180]....
        /*0c4c*/ 	.word	0x00009b30
        /*0c50*/ 	.word	0x00000000
        /*0c54*/ 	.word	0x00000148
        /*0c58*/ 	.short	0x010a
        /*0c5a*/ 	.byte	0xff
	.zero		1


	//   ....[181]....
        /*0c5c*/ 	.word	0x00009b90
        /*0c60*/ 	.word	0x00000000
        /*0c64*/ 	.word	0x00000130
        /*0c68*/ 	.short	0x010a
        /*0c6a*/ 	.byte	0xff
	.zero		1


	//   ....[182]....
        /*0c6c*/ 	.word	0x00009bf0
        /*0c70*/ 	.word	0x00000000
        /*0c74*/ 	.word	0x00000138
        /*0c78*/ 	.short	0x010a
        /*0c7a*/ 	.byte	0xff
	.zero		1


	//   ....[183]....
        /*0c7c*/ 	.word	0x00009c50
        /*0c80*/ 	.word	0x00000000
        /*0c84*/ 	.word	0x00000140
        /*0c88*/ 	.short	0x010a
        /*0c8a*/ 	.byte	0xff
	.zero		1


	//   ....[184]....
        /*0c8c*/ 	.word	0x00009ca0
        /*0c90*/ 	.word	0x00000003
        /*0c94*/ 	.word	0x00000160
        /*0c98*/ 	.short	0x010a
        /*0c9a*/ 	.byte	0xff
	.zero		1


	//   ....[185]....
        /*0c9c*/ 	.word	0x00009d00
        /*0ca0*/ 	.word	0x00000000
        /*0ca4*/ 	.word	0x00000110
        /*0ca8*/ 	.short	0x010a
        /*0caa*/ 	.byte	0xff
	.zero		1


	//   ....[186]....
        /*0cac*/ 	.word	0x00009d50
        /*0cb0*/ 	.word	0x0000001a
        /*0cb4*/ 	.word	0x00000180
        /*0cb8*/ 	.short	0x010a
        /*0cba*/ 	.byte	0xff
	.zero		1


	//   ....[187]....
        /*0cbc*/ 	.word	0x00009da0
        /*0cc0*/ 	.word	0x00000004
        /*0cc4*/ 	.word	0x00000110
        /*0cc8*/ 	.short	0x010a
        /*0cca*/ 	.byte	0xff
	.zero		1


	//   ....[188]....
        /*0ccc*/ 	.word	0x00009df0
        /*0cd0*/ 	.word	0x00000002
        /*0cd4*/ 	.word	0x00000110
        /*0cd8*/ 	.short	0x010a
        /*0cda*/ 	.byte	0xff
	.zero		1


	//   ....[189]....
        /*0cdc*/ 	.word	0x00009e40
        /*0ce0*/ 	.word	0x00000003
        /*0ce4*/ 	.word	0x00000110
        /*0ce8*/ 	.short	0x010a
        /*0cea*/ 	.byte	0xff
	.zero		1


	//----- nvinfo : EIATTR_NUM_MBARRIERS
	.align		4
.L_47:
        /*0cec*/ 	.byte	0x03, 0x38
        /*0cee*/ 	.short	0x003c


	//----- nvinfo : EIATTR_EXIT_INSTR_OFFSETS
	.align		4
        /*0cf0*/ 	.byte	0x04, 0x1c
        /*0cf2*/ 	.short	(.L_49 - .L_48)


	//   ....[0]....
.L_48:
        /*0cf4*/ 	.word	0x00003290


	//   ....[1]....
        /*0cf8*/ 	.word	0x000037a0


	//   ....[2]....
        /*0cfc*/ 	.word	0x00003800


	//   ....[3]....
        /*0d00*/ 	.word	0x000046a0


	//   ....[4]....
        /*0d04*/ 	.word	0x00005820


	//   ....[5]....
        /*0d08*/ 	.word	0x00005860


	//   ....[6]....
        /*0d0c*/ 	.word	0x00008cc0


	//   ....[7]....
        /*0d10*/ 	.word	0x00008d40


	//   ....[8]....
        /*0d14*/ 	.word	0x00008d70


	//   ....[9]....
        /*0d18*/ 	.word	0x00008df0


	//----- nvinfo : EIATTR_MAX_THREADS
	.align		4
.L_49:
        /*0d1c*/ 	.byte	0x04, 0x05
        /*0d1e*/ 	.short	(.L_51 - .L_50)
.L_50:
        /*0d20*/ 	.word	0x00000100
        /*0d24*/ 	.word	0x00000001
        /*0d28*/ 	.word	0x00000001


	//----- nvinfo : EIATTR_CRS_STACK_SIZE
	.align		4
.L_51:
        /*0d2c*/ 	.byte	0x04, 0x1e
        /*0d2e*/ 	.short	(.L_53 - .L_52)
.L_52:
        /*0d30*/ 	.word	0x00000000


	//----- nvinfo : EIATTR_CBANK_PARAM_SIZE
	.align		4
.L_53:
        /*0d34*/ 	.byte	0x03, 0x19
        /*0d36*/ 	.short	0x0800


	//----- nvinfo : EIATTR_PARAM_CBANK
	.align		4
        /*0d38*/ 	.byte	0x04, 0x0a
        /*0d3a*/ 	.short	(.L_55 - .L_54)
	.align		4
.L_54:
        /*0d3c*/ 	.word	index@(.nv.constant0._ZN7cutlass13device_kernelINS_4gemm6kernel13GemmUniversalIN4cute5tupleIJiiiiEEENS1_10collective13CollectiveMmaINS1_35MainloopSm100TmaUmmaWarpSpecializedILi17ELi2ELi4ENS5_IJNS4_1CILi1EEENSA_ILi2EEESB_EEEEENS5_IJNSA_ILi64EEENSA_ILi128EEENSA_ILi32EEEEEENS_6half_tENS5_IJlSB_lEEESJ_SK_NS4_8TiledMMAINS4_8MMA_AtomIJNS4_20SM100_MMA_F16BF16_SSISJ_SJ_fLi64ELi128ELNS4_4UMMA5MajorE0ELSP_0ELNSO_7ScaleInE0ELSQ_0EEEEEENS4_6LayoutINS5_IJSB_SB_SB_EEENS5_IJNSA_ILi0EEESV_SV_EEEEENS5_IJNS4_10UnderscoreESY_SY_EEEEENS4_23SM90_TMA_LOAD_MULTICASTENS4_14ComposedLayoutINS4_7SwizzleILi2ELi4ELi3EEENS4_18smem_ptr_flag_bitsILi16EEENST_INS5_IJNSA_ILi8EEESH_EEENS5_IJSH_SB_EEEEEEEvNS4_8identityENS4_13SM90_TMA_LOADES1B_vS1C_EENS_8epilogue10collective18CollectiveEpilogueINS1F_23Sm100TmaWarpSpecializedILi4ELi2ELi16ELb1ELb0EEEJSI_NS5_IJNST_ISF_SB_EENST_ISH_SB_EEEEESJ_SK_SJ_SK_NS1F_6fusion15FusionCallbacksIS1J_NS1N_17LinearCombinationISJ_fSJ_fLNS_15FloatRoundStyleE2EEESI_S1M_JEEENS4_5SM1004TMEM4LOAD26SM100_TMEM_LOAD_16dp256b4xES1D_S1B_NS4_17SM75_U32x4_LDSM_NENS4_14SM90_TMA_STOREES1B_NS4_17SM90_U32x4_STSM_NENS4_39AutoVectorizingCopyWithAssumedAlignmentILi128EEEEEEvvEEEEvNT_6ParamsE)
        /*0d40*/ 	.short	0x0380
        /*0d42*/ 	.short	0x0800


	//----- nvinfo : EIATTR_SW_WAR
	.align		4
.L_55:
        /*0d44*/ 	.byte	0x04, 0x36
        /*0d46*/ 	.short	(.L_57 - .L_56)
.L_56:
        /*0d48*/ 	.word	0x00000008
.L_57:


//--------------------- .nv.callgraph             --------------------------
	.section	.nv.callgraph,"",@"SHT_CUDA_CALLGRAPH"
	.align	4
	.sectionentsize	8
	.align		4
        /*0000*/ 	.word	0x00000000
	.align		4
        /*0004*/ 	.word	0xffffffff
	.align		4
        /*0008*/ 	.word	index@(_ZN7cutlass13device_kernelINS_4gemm6kernel13GemmUniversalIN4cute5tupleIJiiiiEEENS1_10collective13CollectiveMmaINS1_35MainloopSm100TmaUmmaWarpSpecializedILi17ELi2ELi4ENS5_IJNS4_1CILi1EEENSA_ILi2EEESB_EEEEENS5_IJNSA_ILi64EEENSA_ILi128EEENSA_ILi32EEEEEENS_6half_tENS5_IJlSB_lEEESJ_SK_NS4_8TiledMMAINS4_8MMA_AtomIJNS4_20SM100_MMA_F16BF16_SSISJ_SJ_fLi64ELi128ELNS4_4UMMA5MajorE0ELSP_0ELNSO_7ScaleInE0ELSQ_0EEEEEENS4_6LayoutINS5_IJSB_SB_SB_EEENS5_IJNSA_ILi0EEESV_SV_EEEEENS5_IJNS4_10UnderscoreESY_SY_EEEEENS4_23SM90_TMA_LOAD_MULTICASTENS4_14ComposedLayoutINS4_7SwizzleILi2ELi4ELi3EEENS4_18smem_ptr_flag_bitsILi16EEENST_INS5_IJNSA_ILi8EEESH_EEENS5_IJSH_SB_EEEEEEEvNS4_8identityENS4_13SM90_TMA_LOADES1B_vS1C_EENS_8epilogue10collective18CollectiveEpilogueINS1F_23Sm100TmaWarpSpecializedILi4ELi2ELi16ELb1ELb0EEEJSI_NS5_IJNST_ISF_SB_EENST_ISH_SB_EEEEESJ_SK_SJ_SK_NS1F_6fusion15FusionCallbacksIS1J_NS1N_17LinearCombinationISJ_fSJ_fLNS_15FloatRoundStyleE2EEESI_S1M_JEEENS4_5SM1004TMEM4LOAD26SM100_TMEM_LOAD_16dp256b4xES1D_S1B_NS4_17SM75_U32x4_LDSM_NENS4_14SM90_TMA_STOREES1B_NS4_17SM90_U32x4_STSM_NENS4_39AutoVectorizingCopyWithAssumedAlignmentILi128EEEEEEvvEEEEvNT_6ParamsE)
	.align		4
        /*000c*/ 	.word	index@(__assertfail)
	.align		4
        /*0010*/ 	.word	0x00000000
	.align		4
        /*0014*/ 	.word	0xfffffffe
	.align		4
        /*0018*/ 	.word	0x00000000
	.align		4
        /*001c*/ 	.word	0xfffffffd
	.align		4
        /*0020*/ 	.word	0x00000000
	.align		4
        /*0024*/ 	.word	0xfffffffc


//--------------------- .nv.constant4             --------------------------
	.section	.nv.constant4,"a",@progbits
	.align	8
	.align		8
.nv.constant4:
        /*0000*/ 	.dword	__assertfail
	.align		8
        /*0008*/ 	.dword	__unnamed_1
	.align		8
        /*0010*/ 	.dword	__unnamed_2
	.align		8
        /*0018*/ 	.dword	_ZN40_INTERNAL_c4116a65_4_k_cu_cfa7e292_226934cuda3std3__45__cpo5beginE
	.align		8
        /*0020*/ 	.dword	_ZN40_INTERNAL_c4116a65_4_k_cu_cfa7e292_226934cuda3std3__45__cpo3endE
	.align		8
        /*0028*/ 	.dword	_ZN40_INTERNAL_c4116a65_4_k_cu_cfa7e292_226934cuda3std3__45__cpo6cbeginE
	.align		8
        /*0030*/ 	.dword	_ZN40_INTERNAL_c4116a65_4_k_cu_cfa7e292_226934cuda3std3__45__cpo4cendE
	.align		8
        /*0038*/ 	.dword	_ZN40_INTERNAL_c4116a65_4_k_cu_cfa7e292_226934cuda3std3__442_GLOBAL__N__c4116a65_4_k_cu_cfa7e292_226936ignoreE
	.align		8
        /*0040*/ 	.dword	_ZN40_INTERNAL_c4116a65_4_k_cu_cfa7e292_226934cuda3std3__419piecewise_constructE
	.align		8
        /*0048*/ 	.dword	_ZN40_INTERNAL_c4116a65_4_k_cu_cfa7e292_226934cuda3std3__48in_placeE
	.align		8
        /*0050*/ 	.dword	_ZN40_INTERNAL_c4116a65_4_k_cu_cfa7e292_226934cuda3std6ranges3__45__cpo4swapE
	.align		8
        /*0058*/ 	.dword	_ZN40_INTERNAL_c4116a65_4_k_cu_cfa7e292_226934cuda3std6ranges3__45__cpo9iter_moveE
	.align		8
        /*0060*/ 	.dword	_ZN40_INTERNAL_c4116a65_4_k_cu_cfa7e292_226934cute7productE
	.align		8
        /*0068*/ 	.dword	_ZN40_INTERNAL_c4116a65_4_k_cu_cfa7e292_226934cute1_E
	.align		8
        /*0070*/ 	.dword	$str$25
	.align		8
        /*0078*/ 	.dword	$str$26
	.align		8
        /*0080*/ 	.dword	$str$27
	.align		8
        /*0088*/ 	.dword	$str$28


//--------------------- .text._ZN7cutlass13device_kernelINS_4gemm6kernel13GemmUniversalIN4cute5tupleIJiiiiEEENS1_10collective13CollectiveMmaINS1_35MainloopSm100TmaUmmaWarpSpecializedILi17ELi2ELi4ENS5_IJNS4_1CILi1EEENSA_ILi2EEESB_EEEEENS5_IJNSA_ILi64EEENSA_ILi128EEENSA_ILi32EEEEEENS_6half_tENS5_IJlSB_lEEESJ_SK_NS4_8TiledMMAINS4_8MMA_AtomIJNS4_20SM100_MMA_F16BF16_SSISJ_SJ_fLi64ELi128ELNS4_4UMMA5MajorE0ELSP_0ELNSO_7ScaleInE0ELSQ_0EEEEEENS4_6LayoutINS5_IJSB_SB_SB_EEENS5_IJNSA_ILi0EEESV_SV_EEEEENS5_IJNS4_10UnderscoreESY_SY_EEEEENS4_23SM90_TMA_LOAD_MULTICASTENS4_14ComposedLayoutINS4_7SwizzleILi2ELi4ELi3EEENS4_18smem_ptr_flag_bitsILi16EEENST_INS5_IJNSA_ILi8EEESH_EEENS5_IJSH_SB_EEEEEEEvNS4_8identityENS4_13SM90_TMA_LOADES1B_vS1C_EENS_8epilogue10collective18CollectiveEpilogueINS1F_23Sm100TmaWarpSpecializedILi4ELi2ELi16ELb1ELb0EEEJSI_NS5_IJNST_ISF_SB_EENST_ISH_SB_EEEEESJ_SK_SJ_SK_NS1F_6fusion15FusionCallbacksIS1J_NS1N_17LinearCombinationISJ_fSJ_fLNS_15FloatRoundStyleE2EEESI_S1M_JEEENS4_5SM1004TMEM4LOAD26SM100_TMEM_LOAD_16dp256b4xES1D_S1B_NS4_17SM75_U32x4_LDSM_NENS4_14SM90_TMA_STOREES1B_NS4_17SM90_U32x4_STSM_NENS4_39AutoVectorizingCopyWithAssumedAlignmentILi128EEEEEEvvEEEEvNT_6ParamsE --------------------------
	.section	.text._ZN7cutlass13device_kernelINS_4gemm6kernel13GemmUniversalIN4cute5tupleIJiiiiEEENS1_10collective13CollectiveMmaINS1_35MainloopSm100TmaUmmaWarpSpecializedILi17ELi2ELi4ENS5_IJNS4_1CILi1EEENSA_ILi2EEESB_EEEEENS5_IJNSA_ILi64EEENSA_ILi128EEENSA_ILi32EEEEEENS_6half_tENS5_IJlSB_lEEESJ_SK_NS4_8TiledMMAINS4_8MMA_AtomIJNS4_20SM100_MMA_F16BF16_SSISJ_SJ_fLi64ELi128ELNS4_4UMMA5MajorE0ELSP_0ELNSO_7ScaleInE0ELSQ_0EEEEEENS4_6LayoutINS5_IJSB_SB_SB_EEENS5_IJNSA_ILi0EEESV_SV_EEEEENS5_IJNS4_10UnderscoreESY_SY_EEEEENS4_23SM90_TMA_LOAD_MULTICASTENS4_14ComposedLayoutINS4_7SwizzleILi2ELi4ELi3EEENS4_18smem_ptr_flag_bitsILi16EEENST_INS5_IJNSA_ILi8EEESH_EEENS5_IJSH_SB_EEEEEEEvNS4_8identityENS4_13SM90_TMA_LOADES1B_vS1C_EENS_8epilogue10collective18CollectiveEpilogueINS1F_23Sm100TmaWarpSpecializedILi4ELi2ELi16ELb1ELb0EEEJSI_NS5_IJNST_ISF_SB_EENST_ISH_SB_EEEEESJ_SK_SJ_SK_NS1F_6fusion15FusionCallbacksIS1J_NS1N_17LinearCombinationISJ_fSJ_fLNS_15FloatRoundStyleE2EEESI_S1M_JEEENS4_5SM1004TMEM4LOAD26SM100_TMEM_LOAD_16dp256b4xES1D_S1B_NS4_17SM75_U32x4_LDSM_NENS4_14SM90_TMA_STOREES1B_NS4_17SM90_U32x4_STSM_NENS4_39AutoVectorizingCopyWithAssumedAlignmentILi128EEEEEEvvEEEEvNT_6ParamsE,"ax",@progbits
	.align	128
.text._ZN7cutlass13device_kernelINS_4gemm6kernel13GemmUniversalIN4cute5tupleIJiiiiEEENS1_10collective13CollectiveMmaINS1_35MainloopSm100TmaUmmaWarpSpecializedILi17ELi2ELi4ENS5_IJNS4_1CILi1EEENSA_ILi2EEESB_EEEEENS5_IJNSA_ILi64EEENSA_ILi128EEENSA_ILi32EEEEEENS_6half_tENS5_IJlSB_lEEESJ_SK_NS4_8TiledMMAINS4_8MMA_AtomIJNS4_20SM100_MMA_F16BF16_SSISJ_SJ_fLi64ELi128ELNS4_4UMMA5MajorE0ELSP_0ELNSO_7ScaleInE0ELSQ_0EEEEEENS4_6LayoutINS5_IJSB_SB_SB_EEENS5_IJNSA_ILi0EEESV_SV_EEEEENS5_IJNS4_10UnderscoreESY_SY_EEEEENS4_23SM90_TMA_LOAD_MULTICASTENS4_14ComposedLayoutINS4_7SwizzleILi2ELi4ELi3EEENS4_18smem_ptr_flag_bitsILi16EEENST_INS5_IJNSA_ILi8EEESH_EEENS5_IJSH_SB_EEEEEEEvNS4_8identityENS4_13SM90_TMA_LOADES1B_vS1C_EENS_8epilogue10collective18CollectiveEpilogueINS1F_23Sm100TmaWarpSpecializedILi4ELi2ELi16ELb1ELb0EEEJSI_NS5_IJNST_ISF_SB_EENST_ISH_SB_EEEEESJ_SK_SJ_SK_NS1F_6fusion15FusionCallbacksIS1J_NS1N_17LinearCombinationISJ_fSJ_fLNS_15FloatRoundStyleE2EEESI_S1M_JEEENS4_5SM1004TMEM4LOAD26SM100_TMEM_LOAD_16dp256b4xES1D_S1B_NS4_17SM75_U32x4_LDSM_NENS4_14SM90_TMA_STOREES1B_NS4_17SM90_U32x4_STSM_NENS4_39AutoVectorizingCopyWithAssumedAlignmentILi128EEEEEEvvEEEEvNT_6ParamsE:
        .type           _ZN7cutlass13device_kernelINS_4gemm6kernel13GemmUniversalIN4cute5tupleIJiiiiEEENS1_10collective13CollectiveMmaINS1_35MainloopSm100TmaUmmaWarpSpecializedILi17ELi2ELi4ENS5_IJNS4_1CILi1EEENSA_ILi2EEESB_EEEEENS5_IJNSA_ILi64EEENSA_ILi128EEENSA_ILi32EEEEEENS_6half_tENS5_IJlSB_lEEESJ_SK_NS4_8TiledMMAINS4_8MMA_AtomIJNS4_20SM100_MMA_F16BF16_SSISJ_SJ_fLi64ELi128ELNS4_4UMMA5MajorE0ELSP_0ELNSO_7ScaleInE0ELSQ_0EEEEEENS4_6LayoutINS5_IJSB_SB_SB_EEENS5_IJNSA_ILi0EEESV_SV_EEEEENS5_IJNS4_10UnderscoreESY_SY_EEEEENS4_23SM90_TMA_LOAD_MULTICASTENS4_14ComposedLayoutINS4_7SwizzleILi2ELi4ELi3EEENS4_18smem_ptr_flag_bitsILi16EEENST_INS5_IJNSA_ILi8EEESH_EEENS5_IJSH_SB_EEEEEEEvNS4_8identityENS4_13SM90_TMA_LOADES1B_vS1C_EENS_8epilogue10collective18CollectiveEpilogueINS1F_23Sm100TmaWarpSpecializedILi4ELi2ELi16ELb1ELb0EEEJSI_NS5_IJNST_ISF_SB_EENST_ISH_SB_EEEEESJ_SK_SJ_SK_NS1F_6fusion15FusionCallbacksIS1J_NS1N_17LinearCombinationISJ_fSJ_fLNS_15FloatRoundStyleE2EEESI_S1M_JEEENS4_5SM1004TMEM4LOAD26SM100_TMEM_LOAD_16dp256b4xES1D_S1B_NS4_17SM75_U32x4_LDSM_NENS4_14SM90_TMA_STOREES1B_NS4_17SM90_U32x4_STSM_NENS4_39AutoVectorizingCopyWithAssumedAlignmentILi128EEEEEEvvEEEEvNT_6ParamsE,@function
        .size           _ZN7cutlass13device_kernelINS_4gemm6kernel13GemmUniversalIN4cute5tupleIJiiiiEEENS1_10collective13CollectiveMmaINS1_35MainloopSm100TmaUmmaWarpSpecializedILi17ELi2ELi4ENS5_IJNS4_1CILi1EEENSA_ILi2EEESB_EEEEENS5_IJNSA_ILi64EEENSA_ILi128EEENSA_ILi32EEEEEENS_6half_tENS5_IJlSB_lEEESJ_SK_NS4_8TiledMMAINS4_8MMA_AtomIJNS4_20SM100_MMA_F16BF16_SSISJ_SJ_fLi64ELi128ELNS4_4UMMA5MajorE0ELSP_0ELNSO_7ScaleInE0ELSQ_0EEEEEENS4_6LayoutINS5_IJSB_SB_SB_EEENS5_IJNSA_ILi0EEESV_SV_EEEEENS5_IJNS4_10UnderscoreESY_SY_EEEEENS4_23SM90_TMA_LOAD_MULTICASTENS4_14ComposedLayoutINS4_7SwizzleILi2ELi4ELi3EEENS4_18smem_ptr_flag_bitsILi16EEENST_INS5_IJNSA_ILi8EEESH_EEENS5_IJSH_SB_EEEEEEEvNS4_8identityENS4_13SM90_TMA_LOADES1B_vS1C_EENS_8epilogue10collective18CollectiveEpilogueINS1F_23Sm100TmaWarpSpecializedILi4ELi2ELi16ELb1ELb0EEEJSI_NS5_IJNST_ISF_SB_EENST_ISH_SB_EEEEESJ_SK_SJ_SK_NS1F_6fusion15FusionCallbacksIS1J_NS1N_17LinearCombinationISJ_fSJ_fLNS_15FloatRoundStyleE2EEESI_S1M_JEEENS4_5SM1004TMEM4LOAD26SM100_TMEM_LOAD_16dp256b4xES1D_S1B_NS4_17SM75_U32x4_LDSM_NENS4_14SM90_TMA_STOREES1B_NS4_17SM90_U32x4_STSM_NENS4_39AutoVectorizingCopyWithAssumedAlignmentILi128EEEEEEvvEEEEvNT_6ParamsE,(.L_x_223 - _ZN7cutlass13device_kernelINS_4gemm6kernel13GemmUniversalIN4cute5tupleIJiiiiEEENS1_10collective13CollectiveMmaINS1_35MainloopSm100TmaUmmaWarpSpecializedILi17ELi2ELi4ENS5_IJNS4_1CILi1EEENSA_ILi2EEESB_EEEEENS5_IJNSA_ILi64EEENSA_ILi128EEENSA_ILi32EEEEEENS_6half_tENS5_IJlSB_lEEESJ_SK_NS4_8TiledMMAINS4_8MMA_AtomIJNS4_20SM100_MMA_F16BF16_SSISJ_SJ_fLi64ELi128ELNS4_4UMMA5MajorE0ELSP_0ELNSO_7ScaleInE0ELSQ_0EEEEEENS4_6LayoutINS5_IJSB_SB_SB_EEENS5_IJNSA_ILi0EEESV_SV_EEEEENS5_IJNS4_10UnderscoreESY_SY_EEEEENS4_23SM90_TMA_LOAD_MULTICASTENS4_14ComposedLayoutINS4_7SwizzleILi2ELi4ELi3EEENS4_18smem_ptr_flag_bitsILi16EEENST_INS5_IJNSA_ILi8EEESH_EEENS5_IJSH_SB_EEEEEEEvNS4_8identityENS4_13SM90_TMA_LOADES1B_vS1C_EENS_8epilogue10collective18CollectiveEpilogueINS1F_23Sm100TmaWarpSpecializedILi4ELi2ELi16ELb1ELb0EEEJSI_NS5_IJNST_ISF_SB_EENST_ISH_SB_EEEEESJ_SK_SJ_SK_NS1F_6fusion15FusionCallbacksIS1J_NS1N_17LinearCombinationISJ_fSJ_fLNS_15FloatRoundStyleE2EEESI_S1M_JEEENS4_5SM1004TMEM4LOAD26SM100_TMEM_LOAD_16dp256b4xES1D_S1B_NS4_17SM75_U32x4_LDSM_NENS4_14SM90_TMA_STOREES1B_NS4_17SM90_U32x4_STSM_NENS4_39AutoVectorizingCopyWithAssumedAlignmentILi128EEEEEEvvEEEEvNT_6ParamsE)
        .other          _ZN7cutlass13device_kernelINS_4gemm6kernel13GemmUniversalIN4cute5tupleIJiiiiEEENS1_10collective13CollectiveMmaINS1_35MainloopSm100TmaUmmaWarpSpecializedILi17ELi2ELi4ENS5_IJNS4_1CILi1EEENSA_ILi2EEESB_EEEEENS5_IJNSA_ILi64EEENSA_ILi128EEENSA_ILi32EEEEEENS_6half_tENS5_IJlSB_lEEESJ_SK_NS4_8TiledMMAINS4_8MMA_AtomIJNS4_20SM100_MMA_F16BF16_SSISJ_SJ_fLi64ELi128ELNS4_4UMMA5MajorE0ELSP_0ELNSO_7ScaleInE0ELSQ_0EEEEEENS4_6LayoutINS5_IJSB_SB_SB_EEENS5_IJNSA_ILi0EEESV_SV_EEEEENS5_IJNS4_10UnderscoreESY_SY_EEEEENS4_23SM90_TMA_LOAD_MULTICASTENS4_14ComposedLayoutINS4_7SwizzleILi2ELi4ELi3EEENS4_18smem_ptr_flag_bitsILi16EEENST_INS5_IJNSA_ILi8EEESH_EEENS5_IJSH_SB_EEEEEEEvNS4_8identityENS4_13SM90_TMA_LOADES1B_vS1C_EENS_8epilogue10collective18CollectiveEpilogueINS1F_23Sm100TmaWarpSpecializedILi4ELi2ELi16ELb1ELb0EEEJSI_NS5_IJNST_ISF_SB_EENST_ISH_SB_EEEEESJ_SK_SJ_SK_NS1F_6fusion15FusionCallbacksIS1J_NS1N_17LinearCombinationISJ_fSJ_fLNS_15FloatRoundStyleE2EEESI_S1M_JEEENS4_5SM1004TMEM4LOAD26SM100_TMEM_LOAD_16dp256b4xES1D_S1B_NS4_17SM75_U32x4_LDSM_NENS4_14SM90_TMA_STOREES1B_NS4_17SM90_U32x4_STSM_NENS4_39AutoVectorizingCopyWithAssumedAlignmentILi128EEEEEEvvEEEEvNT_6ParamsE,@"STO_CUDA_ENTRY STV_DEFAULT"
_ZN7cutlass13device_kernelINS_4gemm6kernel13GemmUniversalIN4cute5tupleIJiiiiEEENS1_10collective13CollectiveMmaINS1_35MainloopSm100TmaUmmaWarpSpecializedILi17ELi2ELi4ENS5_IJNS4_1CILi1EEENSA_ILi2EEESB_EEEEENS5_IJNSA_ILi64EEENSA_ILi128EEENSA_ILi32EEEEEENS_6half_tENS5_IJlSB_lEEESJ_SK_NS4_8TiledMMAINS4_8MMA_AtomIJNS4_20SM100_MMA_F16BF16_SSISJ_SJ_fLi64ELi128ELNS4_4UMMA5MajorE0ELSP_0ELNSO_7ScaleInE0ELSQ_0EEEEEENS4_6LayoutINS5_IJSB_SB_SB_EEENS5_IJNSA_ILi0EEESV_SV_EEEEENS5_IJNS4_10UnderscoreESY_SY_EEEEENS4_23SM90_TMA_LOAD_MULTICASTENS4_14ComposedLayoutINS4_7SwizzleILi2ELi4ELi3EEENS4_18smem_ptr_flag_bitsILi16EEENST_INS5_IJNSA_ILi8EEESH_EEENS5_IJSH_SB_EEEEEEEvNS4_8identityENS4_13SM90_TMA_LOADES1B_vS1C_EENS_8epilogue10collective18CollectiveEpilogueINS1F_23Sm100TmaWarpSpecializedILi4ELi2ELi16ELb1ELb0EEEJSI_NS5_IJNST_ISF_SB_EENST_ISH_SB_EEEEESJ_SK_SJ_SK_NS1F_6fusion15FusionCallbacksIS1J_NS1N_17LinearCombinationISJ_fSJ_fLNS_15FloatRoundStyleE2EEESI_S1M_JEEENS4_5SM1004TMEM4LOAD26SM100_TMEM_LOAD_16dp256b4xES1D_S1B_NS4_17SM75_U32x4_LDSM_NENS4_14SM90_TMA_STOREES1B_NS4_17SM90_U32x4_STSM_NENS4_39AutoVectorizingCopyWithAssumedAlignmentILi128EEEEEEvvEEEEvNT_6ParamsE:
[----:B------:R-:W1:Y:S01]  /*0000*/  LDC R1, c[0x0][0x37c] ;  /* 0x0000df00ff017b82 */ /* 0x000e620000000800 */
[----:B------:R-:W2:Y:S01]  /*0010*/  S2R R57, SR_TID.X ;  /* 0x0000000000397919 */ /* 0x000ea20000002100 */
[----:B------:R-:W3:Y:S01]  /*0020*/  LDCU.64 UR8, c[0x0][0x890] ;  /* 0x00011200ff0877ac */ /* 0x000ee20008000a00 */
[----:B------:R-:W-:Y:S02]  /*0030*/  PRMT R45, RZ, 0x7610, R45 ;  /* 0x00007610ff2d7816 */ /* 0x000fe4000000002d */
[----:B------:R-:W-:Y:S01]  /*0040*/  ELECT P3, URZ, PT ;  /* 0x0000000000ff782f */ /* 0x000fe20003860000 */
[----:B---3--:R-:W-:-:S04]  /*0050*/  UISETP.NE.U32.AND UP0, UPT, UR8, URZ, UPT ;  /* 0x000000ff0800728c */ /* 0x008fc8000bf05070 */
[----:B------:R-:W-:Y:S01]  /*0060*/  UISETP.NE.AND.EX UP0, UPT, UR9, URZ, UPT, UP0 ;  /* 0x000000ff0900728c */ /* 0x000fe2000bf05300 */
[----:B--2---:R-:W-:-:S05]  /*0070*/  SHF.R.U32.HI R46, RZ, 0x5, R57 ;  /* 0x00000005ff2e7819 */ /* 0x004fca0000011639 */
[----:B------:R-:W2:Y:S02]  /*0080*/  SHFL.IDX PT, R0, R46, RZ, 0x1f ;  /* 0x00001fff2e007589 */ /* 0x000ea400000e0000 */
[----:B--2---:R-:W-:Y:S01]  /*0090*/  R2UR UR17, R0 ;  /* 0x00000000001172ca */ /* 0x004fe200000e0000 */
[----:B-1----:R-:W-:-:S14]  /*00a0*/  BRA.U UP0, `(.L_x_0) ;  /* 0x0000000100307547 */ /* 0x002fdc000b800000 */
[----:B------:R-:W1:Y:S02]  /*00b0*/  LDCU.64 UR4, c[0x0][0x888] ;  /* 0x00011100ff0477ac */ /* 0x000e640008000a00 */
[----:B-1----:R-:W-:-:S04]  /*00c0*/  UISETP.NE.U32.AND UP0, UPT, UR4, URZ, UPT ;  /* 0x000000ff0400728c */ /* 0x002fc8000bf05070 */
[----:B------:R-:W-:-:S09]  /*00d0*/  UISETP.NE.AND.EX UP0, UPT, UR5, URZ, UPT, UP0 ;  /* 0x000000ff0500728c */ /* 0x000fd2000bf05300 */
[----:B------:R-:W-:Y:S05]  /*00e0*/  BRA.U !UP0, `(.L_x_1) ;  /* 0x0000000108147547 */ /* 0x000fea000b800000 */
[----:B------:R-:W1:Y:S01]  /*00f0*/  LDC.64 R2, c[0x0][0x888] ;  /* 0x00022200ff027b82 */ /* 0x000e620000000a00 */
[----:B------:R-:W1:Y:S02]  /*0100*/  LDCU.64 UR4, c[0x0][0x358] ;  /* 0x00006b00ff0477ac */ /* 0x000e640008000a00 */
[----:B-1----:R1:W5:Y:S01]  /*0110*/  LDG.E R27, desc[UR4][R2.64] ;  /* 0x00000004021b7981 */ /* 0x002362000c1e1900 */
[----:B------:R-:W-:Y:S01]  /*0120*/  HFMA2 R45, -RZ, RZ, 0, 5.9604644775390625e-08 ;  /* 0x00000001ff2d7431 */ /* 0x000fe200000001ff */
[----:B------:R-:W-:Y:S05]  /*0130*/  BRA `(.L_x_0) ;  /* 0x00000000000c7947 */ /* 0x000fea0003800000 */
.L_x_1:
[----:B------:R-:W1:Y:S01]  /*0140*/  LDCU UR4, c[0x0][0x880] ;  /* 0x00011000ff0477ac */ /* 0x000e620008000800 */
[----:B------:R-:W-:Y:S01]  /*0150*/  HFMA2 R45, -RZ, RZ, 0, 5.9604644775390625e-08 ;  /* 0x00000001ff2d7431 */ /* 0x000fe200000001ff */
[----:B-1----:R-:W-:-:S07]  /*0160*/  MOV R27, UR4 ;  /* 0x00000004001b7c02 */ /* 0x002fce0008000f00 */
.L_x_0:
[----:B------:R-:W2:Y:S02]  /*0170*/  LDCU.64 UR4, c[0x0][0x8b0] ;  /* 0x00011600ff0477ac */ /* 0x000ea40008000a00 */
[----:B--2---:R-:W-:-:S04]  /*0180*/  UISETP.NE.U32.AND UP0, UPT, UR4, URZ, UPT ;  /* 0x000000ff0400728c */ /* 0x004fc8000bf05070 */
[----:B------:R-:W-:-:S09]  /*0190*/  UISETP.NE.AND.EX UP0, UPT, UR5, URZ, UPT, UP0 ;  /* 0x000000ff0500728c */ /* 0x000fd2000bf05300 */
[----:B------:R-:W-:Y:S05]  /*01a0*/  BRA.U UP0, `(.L_x_2) ;  /* 0x0000000100287547 */ /* 0x000fea000b800000 */
[----:B------:R-:W2:Y:S02]  /*01b0*/  LDCU.64 UR4, c[0x0][0x8a8] ;  /* 0x00011500ff0477ac */ /* 0x000ea40008000a00 */
[----:B--2---:R-:W-:-:S04]  /*01c0*/  UISETP.NE.U32.AND UP0, UPT, UR4, URZ, UPT ;  /* 0x000000ff0400728c */ /* 0x004fc8000bf05070 */
[----:B------:R-:W-:-:S09]  /*01d0*/  UISETP.NE.AND.EX UP0, UPT, UR5, URZ, UPT, UP0 ;  /* 0x000000ff0500728c */ /* 0x000fd2000bf05300 */
[----:B------:R-:W-:Y:S05]  /*01e0*/  BRA.U !UP0, `(.L_x_3) ;  /* 0x0000000108107547 */ /* 0x000fea000b800000 */
[----:B------:R-:W2:Y:S01]  /*01f0*/  LDC.64 R24, c[0x0][0x8a8] ;  /* 0x00022a00ff187b82 */ /* 0x000ea20000000a00 */
[----:B------:R-:W2:Y:S02]  /*0200*/  LDCU.64 UR4, c[0x0][0x358] ;  /* 0x00006b00ff0477ac */ /* 0x000ea40008000a00 */
[----:B--2---:R2:W5:Y:S01]  /*0210*/  LDG.E R24, desc[UR4][R24.64] ;  /* 0x0000000418187981 */ /* 0x004562000c1e1900 */
[----:B------:R-:W-:Y:S05]  /*0220*/  BRA `(.L_x_2) ;  /* 0x0000000000087947 */ /* 0x000fea0003800000 */
.L_x_3:
[----:B------:R-:W2:Y:S02]  /*0230*/  LDCU UR4, c[0x0][0x8a0] ;  /* 0x00011400ff0477ac */ /* 0x000ea40008000800 */
[----:B--2---:R-:W-:Y:S02]  /*0240*/  MOV R24, UR4 ;  /* 0x0000000400187c02 */ /* 0x004fe40008000f00 */
.L_x_2:
[----:B------:R-:W-:Y:S01]  /*0250*/  IMAD.U32 R0, RZ, RZ, UR17 ;  /* 0x00000011ff007e24 */ /* 0x000fe2000f8e00ff */
[----:B------:R-:W-:Y:S04]  /*0260*/  BSSY.RECONVERGENT B0, `(.L_x_4) ;  /* 0x000000c000007945 */ /* 0x000fe80003800200 */
[C---:B------:R-:W-:Y:S02]  /*0270*/  ISETP.NE.OR P1, PT, R0.reuse, 0x1, !P3 ;  /* 0x000000010000780c */ /* 0x040fe40005f25670 */
[----:B------:R-:W-:-:S11]  /*0280*/  ISETP.NE.OR P0, PT, R0, 0x3, !P3 ;  /* 0x000000030000780c */ /* 0x000fd60005f05670 */
[----:B------:R-:W-:Y:S05]  /*0290*/  @P1 BRA `(.L_x_5) ;  /* 0x0000000000201947 */ /* 0x000fea0003800000 */
[----:B------:R-:W3:Y:S02]  /*02a0*/  LDCU.64 UR4, c[0x0][0x348] ;  /* 0x00006900ff0477ac */ /* 0x000ee40008000a00 */
[----:B---3--:R-:W-:Y:S02]  /*02b0*/  UIADD3 UR6, UP1, UPT, UR4, 0x80, URZ ;  /* 0x0000008004067890 */ /* 0x008fe4000ff3e0ff */
[----:B------:R-:W-:Y:S02]  /*02c0*/  UIADD3 UR4, UP0, UPT, UR4, 0x180, URZ ;  /* 0x0000018004047890 */ /* 0x000fe4000ff1e0ff */
[----:B------:R-:W-:Y:S02]  /*02d0*/  UIADD3.X UR7, UPT, UPT, URZ, UR5, URZ, UP1, !UPT ;  /* 0x00000005ff077290 */ /* 0x000fe40008ffe4ff */
[----:B------:R-:W-:-:S07]  /*02e0*/  UIADD3.X UR5, UPT, UPT, URZ, UR5, URZ, UP0, !UPT ;  /* 0x00000005ff057290 */ /* 0x000fce00087fe4ff */
[----:B------:R3:W-:Y:S02]  /*02f0*/  UTMACCTL.PF [UR6] ;  /* 0x00000000060079b9 */ /* 0x0007e40008040000 */
[----:B------:R3:W-:Y:S02]  /*0300*/  UTMACCTL.PF [UR4] ;  /* 0x00000000040079b9 */ /* 0x0007e40008040000 */
[----:B---3--:R-:W-:Y:S01]  /*0310*/  NOP ;  /* 0x0000000000007918 */ /* 0x008fe20000000000 */
.L_x_5:
[----:B------:R-:W-:Y:S05]  /*0320*/  BSYNC.RECONVERGENT B0 ;  /* 0x0000000000007941 */ /* 0x000fea0003800200 */
.L_x_4:
[----:B------:R-:W-:Y:S04]  /*0330*/  BSSY.RECONVERGENT B0, `(.L_x_6) ;  /* 0x000000a000007945 */ /* 0x000fe80003800200 */
        /* <DEDUP_REMOVED lines=9> */
.L_x_7:
[----:B------:R-:W-:Y:S05]  /*03d0*/  BSYNC.RECONVERGENT B0 ;  /* 0x0000000000007941 */ /* 0x000fea0003800200 */
.L_x_6:
[----:B------:R-:W3:Y:S01]  /*03e0*/  LDCU.64 UR4, c[0x0][0x888] ;  /* 0x00011100ff0477ac */ /* 0x000ee20008000a00 */
[----:B------:R-:W-:Y:S02]  /*03f0*/  UISETP.EQ.U32.AND UP1, UPT, UR8, URZ, UPT ;  /* 0x000000ff0800728c */ /* 0x000fe4000bf22070 */
[----:B------:R-:W-:Y:S02]  /*0400*/  UPLOP3.LUT UP3, UPT, UPT, UPT, UPT, 0x80, 0x8 ;  /* 0x000000000008789c */ /* 0x000fe40003f6f070 */
[----:B---3--:R-:W-:-:S04]  /*0410*/  UISETP.NE.U32.AND UP0, UPT, UR4, URZ, UPT ;  /* 0x000000ff0400728c */ /* 0x008fc8000bf05070 */
[----:B------:R-:W-:-:S04]  /*0420*/  UISETP.NE.AND.EX UP0, UPT, UR5, URZ, UPT, UP0 ;  /* 0x000000ff0500728c */ /* 0x000fc8000bf05300 */
[----:B------:R-:W-:-:S04]  /*0430*/  UISETP.EQ.OR.EX UP2, UPT, UR9, URZ, !UP0, UP1 ;  /* 0x000000ff0900728c */ /* 0x000fc8000c742710 */
[----:B------:R-:W-:-:S06]  /*0440*/  UP2UR UR4, UPR, URZ, 0x4 ;  /* 0x00000004ff047883 */ /* 0x000fcc0008000000 */
[----:B------:R-:W-:Y:S01]  /*0450*/  MOV R49, UR4 ;  /* 0x0000000400317c02 */ /* 0x000fe20008000f00 */
[----:B------:R-:W-:Y:S06]  /*0460*/  BRA.U !UP2, `(.L_x_8) ;  /* 0x000000010a207547 */ /* 0x000fec000b800000 */
[----:B------:R-:W-:Y:S01]  /*0470*/  UISETP.NE.U32.AND UP1, UPT, UR8, URZ, UPT ;  /* 0x000000ff0800728c */ /* 0x000fe2000bf25070 */
[----:B-----5:R-:W-:Y:S01]  /*0480*/  FSETP.NEU.AND P0, PT, R27, RZ, PT ;  /* 0x000000ff1b00720b */ /* 0x020fe20003f0d000 */
[----:B------:R-:W-:Y:S02]  /*0490*/  USEL UR4, URZ, 0xffffffff, UP0 ;  /* 0xffffffffff047887 */ /* 0x000fe40008000000 */
[----:B------:R-:W-:-:S10]  /*04a0*/  UISETP.NE.AND.EX UP1, UPT, UR9, URZ, UPT, UP1 ;  /* 0x000000ff0900728c */ /* 0x000fd4000bf25310 */
[----:B------:R-:W-:Y:S01]  /*04b0*/  VOTEU.ANY UP0, P0 ;  /* 0x0000000000ff7886 */ /* 0x000fe20000000100 */
[----:B------:R-:W-:-:S04]  /*04c0*/  @!UP1 USEL UR4, URZ, 0xffffffff, UP0 ;  /* 0xffffffffff049887 */ /* 0x000fc80008000000 */
[----:B------:R-:W-:-:S04]  /*04d0*/  ULOP3.LUT UR4, UR4, 0x1, URZ, 0xc0, !UPT ;  /* 0x0000000104047892 */ /* 0x000fc8000f8ec0ff */
[----:B------:R-:W-:-:S11]  /*04e0*/  UISETP.NE.U32.AND UP3, UPT, UR4, 0x1, UPT ;  /* 0x000000010400788c */ /* 0x000fd6000bf65070 */
.L_x_8:
[----:B-1----:R-:W1:Y:S01]  /*04f0*/  SHFL.IDX PT, R2, R46, RZ, 0x1f ;  /* 0x00001fff2e027589 */ /* 0x002e6200000e0000 */
[----:B------:R-:W-:-:S04]  /*0500*/  UISETP.NE.AND UP0, UPT, UR17, 0x2, UPT ;  /* 0x000000021100788c */ /* 0x000fc8000bf05270 */
[----:B------:R-:W-:Y:S01]  /*0510*/  USEL UR48, URZ, 0x1, UP0 ;  /* 0x00000001ff307887 */ /* 0x000fe20008000000 */
[----:B-1----:R-:W-:-:S13]  /*0520*/  ISETP.NE.AND P0, PT, R2, RZ, PT ;  /* 0x000000ff0200720c */ /* 0x002fda0003f05270 */
[----:B------:R-:W-:Y:S05]  /*0530*/  @P0 BRA `(.L_x_9) ;  /* 0x0000000000cc0947 */ /* 0x000fea0003800000 */
[----:B------:R-:W-:Y:S01]  /*0540*/  ELECT P0, URZ, PT ;  /* 0x0000000000ff782f */ /* 0x000fe20003800000 */
[----:B------:R-:W-:-:S12]  /*0550*/  BSSY.RECONVERGENT B0, `(.L_x_9) ;  /* 0x0000031000007945 */ /* 0x000fd80003800200 */
[----:B------:R-:W-:Y:S05]  /*0560*/  @!P0 BRA `(.L_x_10) ;  /* 0x0000000000bc8947 */ /* 0x000fea0003800000 */
[----:B------:R-:W1:Y:S01]  /*0570*/  S2UR UR4, SR_CgaCtaId ;  /* 0x00000000000479c3 */ /* 0x000e620000008800 */
[----:B------:R-:W-:Y:S01]  /*0580*/  UMOV UR5, 0x400 ;  /* 0x0000040000057882 */ /* 0x000fe20000000000 */
[----:B------:R-:W-:Y:S01]  /*0590*/  UMOV UR8, 0x1 ;  /* 0x0000000100087882 */ /* 0x000fe20000000000 */
[----:B------:R-:W-:Y:S01]  /*05a0*/  UMOV UR6, 0x2 ;  /* 0x0000000200067882 */ /* 0x000fe20000000000 */
[----:B------:R-:W-:-:S04]  /*05b0*/  UIADD3 UR8, UPT, UPT, -UR8, 0x100000, URZ ;  /* 0x0010000008087890 */ /* 0x000fc8000fffe1ff */
[----:B------:R-:W-:Y:S02]  /*05c0*/  USHF.L.U32 UR9, UR8, 0xb, URZ ;  /* 0x0000000b08097899 */ /* 0x000fe400080006ff */
[----:B------:R-:W-:Y:S02]  /*05d0*/  USHF.L.U32 UR8, UR8, 0x1, URZ ;  /* 0x0000000108087899 */ /* 0x000fe400080006ff */
[----:B------:R-:W-:-:S04]  /*05e0*/  UIADD3 UR6, UPT, UPT, -UR6, 0x100000, URZ ;  /* 0x0010000006067890 */ /* 0x000fc8000fffe1ff */
[----:B------:R-:W-:Y:S02]  /*05f0*/  USHF.L.U32 UR7, UR6, 0xb, URZ ;  /* 0x0000000b06077899 */ /* 0x000fe400080006ff */
[----:B------:R-:W-:Y:S02]  /*0600*/  USHF.L.U32 UR6, UR6, 0x1, URZ ;  /* 0x0000000106067899 */ /* 0x000fe400080006ff */
[----:B-1----:R-:W-:Y:S01]  /*0610*/  ULEA UR4, UR4, UR5, 0x18 ;  /* 0x0000000504047291 */ /* 0x002fe2000f8ec0ff */
[----:B------:R-:W1:Y:S11]  /*0620*/  FENCE.VIEW.ASYNC.S ;  /* 0x00000000000073c6 */ /* 0x000e760000000000 */
[----:B-1----:R1:W3:Y:S01]  /*0630*/  SYNCS.EXCH.64 URZ, [UR4], UR8 ;  /* 0x0000000804ff75b2 */ /* 0x0022e20008000100 */
[----:B------:R1:W4:Y:S01]  /*0640*/  SYNCS.EXCH.64 URZ, [UR4+0x88], UR6 ;  /* 0x0000880604ff75b2 */ /* 0x0003220008000100 */
[----:B------:R1:W1:Y:S01]  /*0650*/  SYNCS.EXCH.64 URZ, [UR4+0x8], UR8 ;  /* 0x0000080804ff75b2 */ /* 0x0002620008000100 */
        /* <DEDUP_REMOVED lines=31> */
[----:B---34-:R-:W-:Y:S01]  /*0850*/  NOP ;  /* 0x0000000000007918 */ /* 0x018fe20000000000 */
.L_x_10:
[----:B-1----:R-:W-:Y:S05]  /*0860*/  BSYNC.RECONVERGENT B0 ;  /* 0x0000000000007941 */ /* 0x002fea0003800200 */
.L_x_9:
[----:B------:R-:W1:Y:S01]  /*0870*/  SHFL.IDX PT, R2, R46, RZ, 0x1f ;  /* 0x00001fff2e027589 */ /* 0x000e6200000e0000 */
[----:B------:R-:W-:Y:S01]  /*0880*/  NOP ;  /* 0x0000000000007918 */ /* 0x000fe20000000000 */
[----:B-1----:R-:W-:-:S13]  /*0890*/  ISETP.NE.AND P0, PT, R2, 0x1, PT ;  /* 0x000000010200780c */ /* 0x002fda0003f05270 */
[----:B------:R-:W-:Y:S05]  /*08a0*/  @P0 BRA `(.L_x_11) ;  /* 0x0000000000580947 */ /* 0x000fea0003800000 */
        /* <DEDUP_REMOVED lines=9> */
[----:B------:R-:W-:Y:S01]  /*0940*/  USHF.L.U32 UR6, UR6, 0x1, URZ ;  /* 0x0000000106067899 */ /* 0x000fe200080006ff */
[----:B------:R-:W-:Y:S01]  /*0950*/  ELECT P0, URZ, PT ;  /* 0x0000000000ff782f */ /* 0x000fe20003800000 */
[----:B-1----:R-:W-:Y:S01]  /*0960*/  ULEA UR4, UR4, UR5, 0x18 ;  /* 0x0000000504047291 */ /* 0x002fe2000f8ec0ff */
[----:B------:R-:W1:Y:S11]  /*0970*/  FENCE.VIEW.ASYNC.S ;  /* 0x00000000000073c6 */ /* 0x000e760000000000 */
[----:B-1----:R1:W3:Y:S01]  /*0980*/  SYNCS.EXCH.64 URZ, [UR4+0x110], UR8 ;  /* 0x0001100804ff75b2 */ /* 0x0022e20008000100 */
[----:B------:R1:W4:Y:S01]  /*0990*/  SYNCS.EXCH.64 URZ, [UR4+0x130], UR6 ;  /* 0x0001300604ff75b2 */ /* 0x0003220008000100 */
[----:B------:R1:W1:Y:S01]  /*09a0*/  SYNCS.EXCH.64 URZ, [UR4+0x118], UR8 ;  /* 0x0001180804ff75b2 */ /* 0x0002620008000100 */
[----:B------:R1:W1:Y:S01]  /*09b0*/  SYNCS.EXCH.64 URZ, [UR4+0x138], UR6 ;  /* 0x0001380604ff75b2 */ /* 0x0002620008000100 */
[----:B------:R1:W1:Y:S01]  /*09c0*/  SYNCS.EXCH.64 URZ, [UR4+0x120], UR8 ;  /* 0x0001200804ff75b2 */ /* 0x0002620008000100 */
[----:B------:R1:W1:Y:S01]  /*09d0*/  SYNCS.EXCH.64 URZ, [UR4+0x140], UR6 ;  /* 0x0001400604ff75b2 */ /* 0x0002620008000100 */
[----:B------:R1:W1:Y:S01]  /*09e0*/  SYNCS.EXCH.64 URZ, [UR4+0x128], UR8 ;  /* 0x0001280804ff75b2 */ /* 0x0002620008000100 */
[----:B------:R1:W1:Y:S01]  /*09f0*/  SYNCS.EXCH.64 URZ, [UR4+0x148], UR6 ;  /* 0x0001480604ff75b2 */ /* 0x0002620008000100 */
[----:B------:R-:W-:Y:S01]  /*0a00*/  NOP ;  /* 0x0000000000007918 */ /* 0x000fe20000000000 */
.L_x_11:
[----:B------:R-:W2:Y:S01]  /*0a10*/  SHFL.IDX PT, R2, R46, RZ, 0x1f ;  /* 0x00001fff2e027589 */ /* 0x000ea200000e0000 */
[----:B------:R-:W-:Y:S01]  /*0a20*/  NOP ;  /* 0x0000000000007918 */ /* 0x000fe20000000000 */
[----:B--2---:R-:W-:-:S13]  /*0a30*/  ISETP.NE.AND P0, PT, R2, 0x3, PT ;  /* 0x000000030200780c */ /* 0x004fda0003f05270 */
[----:B------:R-:W-:Y:S05]  /*0a40*/  @P0 BRA `(.L_x_12) ;  /* 0x0000000000300947 */ /* 0x000fea0003800000 */
[----:B-1----:R-:W1:Y:S01]  /*0a50*/  S2UR UR6, SR_CgaCtaId ;  /* 0x00000000000679c3 */ /* 0x002e620000008800 */
[----:B------:R-:W-:Y:S01]  /*0a60*/  UMOV UR4, 0x400 ;  /* 0x0000040000047882 */ /* 0x000fe20000000000 */
[----:B------:R-:W-:Y:S01]  /*0a70*/  UMOV UR5, 0x20 ;  /* 0x0000002000057882 */ /* 0x000fe20000000000 */
[----:B------:R-:W-:Y:S01]  /*0a80*/  ELECT P0, URZ, PT ;  /* 0x0000000000ff782f */ /* 0x000fe20003800000 */
[----:B-1----:R-:W-:Y:S02]  /*0a90*/  ULEA UR6, UR6, UR4, 0x18 ;  /* 0x0000000406067291 */ /* 0x002fe4000f8ec0ff */
[----:B------:R-:W-:-:S04]  /*0aa0*/  UIADD3 UR4, UPT, UPT, -UR5, 0x100000, URZ ;  /* 0x0010000005047890 */ /* 0x000fc8000fffe1ff */
[----:B------:R-:W-:Y:S02]  /*0ab0*/  USHF.L.U32 UR5, UR4, 0xb, URZ ;  /* 0x0000000b04057899 */ /* 0x000fe400080006ff */
[----:B------:R-:W-:Y:S01]  /*0ac0*/  USHF.L.U32 UR4, UR4, 0x1, URZ ;  /* 0x0000000104047899 */ /* 0x000fe200080006ff */
[----:B------:R-:W1:Y:S11]  /*0ad0*/  FENCE.VIEW.ASYNC.S ;  /* 0x00000000000073c6 */ /* 0x000e760000000000 */
[----:B-1----:R2:W1:Y:S01]  /*0ae0*/  SYNCS.EXCH.64 URZ, [UR6+0x150], UR4 ;  /* 0x0001500406ff75b2 */ /* 0x0024620008000100 */
[----:B------:R2:W1:Y:S02]  /*0af0*/  SYNCS.EXCH.64 URZ, [UR6+0x158], UR4 ;  /* 0x0001580406ff75b2 */ /* 0x0004640008000100 */
[----:B--2---:R-:W-:Y:S01]  /*0b00*/  NOP ;  /* 0x0000000000007918 */ /* 0x004fe20000000000 */
.L_x_12:
[----:B------:R-:W2:Y:S01]  /*0b10*/  SHFL.IDX PT, R2, R46, RZ, 0x1f ;  /* 0x00001fff2e027589 */ /* 0x000ea200000e0000 */
[----:B------:R-:W-:Y:S01]  /*0b20*/  NOP ;  /* 0x0000000000007918 */ /* 0x000fe20000000000 */
[----:B--2---:R-:W-:-:S13]  /*0b30*/  ISETP.NE.AND P0, PT, R2, 0x4, PT ;  /* 0x000000040200780c */ /* 0x004fda0003f05270 */
[----:B------:R-:W-:Y:S05]  /*0b40*/  @P0 BRA `(.L_x_13) ;  /* 0x00000000004c0947 */ /* 0x000fea0003800000 */
[----:B-1----:R-:W1:Y:S01]  /*0b50*/  S2UR UR6, SR_CgaCtaId ;  /* 0x00000000000679c3 */ /* 0x002e620000008800 */
[----:B------:R-:W-:Y:S01]  /*0b60*/  UMOV UR4, 0x1e0 ;  /* 0x000001e000047882 */ /* 0x000fe20000000000 */
[----:B------:R-:W-:Y:S01]  /*0b70*/  UMOV UR5, 0x400 ;  /* 0x0000040000057882 */ /* 0x000fe20000000000 */
[----:B------:R-:W-:Y:S01]  /*0b80*/  USEL UR4, UR4, 0x1a0, UP3 ;  /* 0x000001a004047887 */ /* 0x000fe20009800000 */
[----:B------:R-:W-:Y:S01]  /*0b90*/  UMOV UR8, 0x1 ;  /* 0x0000000100087882 */ /* 0x000fe20000000000 */
[----:B------:R-:W-:Y:S01]  /*0ba0*/  ELECT P0, URZ, PT ;  /* 0x0000000000ff782f */ /* 0x000fe20003800000 */
[----:B------:R-:W-:-:S04]  /*0bb0*/  UIADD3 UR8, UPT, UPT, -UR8, 0x100000, URZ ;  /* 0x0010000008087890 */ /* 0x000fc8000fffe1ff */
[----:B------:R-:W-:Y:S02]  /*0bc0*/  USHF.L.U32 UR9, UR8, 0xb, URZ ;  /* 0x0000000b08097899 */ /* 0x000fe400080006ff */
[----:B------:R-:W-:Y:S02]  /*0bd0*/  USHF.L.U32 UR8, UR8, 0x1, URZ ;  /* 0x0000000108087899 */ /* 0x000fe400080006ff */
[----:B-1----:R-:W-:Y:S02]  /*0be0*/  ULEA UR6, UR6, UR5, 0x18 ;  /* 0x0000000506067291 */ /* 0x002fe4000f8ec0ff */
[----:B------:R-:W-:-:S04]  /*0bf0*/  UIADD3 UR4, UPT, UPT, -UR4, 0x100000, URZ ;  /* 0x0010000004047890 */ /* 0x000fc8000fffe1ff */
[----:B------:R-:W-:Y:S02]  /*0c00*/  USHF.L.U32 UR5, UR4, 0xb, URZ ;  /* 0x0000000b04057899 */ /* 0x000fe400080006ff */
[----:B------:R-:W-:Y:S01]  /*0c10*/  USHF.L.U32 UR4, UR4, 0x1, URZ ;  /* 0x0000000104047899 */ /* 0x000fe200080006ff */
[----:B------:R-:W1:Y:S03]  /*0c20*/  FENCE.VIEW.ASYNC.S ;  /* 0x00000000000073c6 */ /* 0x000e660000000000 */
[----:B-1----:R2:W1:Y:S08]  /*0c30*/  SYNCS.EXCH.64 URZ, [UR6+0x160], UR8 ;  /* 0x0001600806ff75b2 */ /* 0x0024700008000100 */
[----:B------:R2:W1:Y:S01]  /*0c40*/  SYNCS.EXCH.64 URZ, [UR6+0x170], UR4 ;  /* 0x0001700406ff75b2 */ /* 0x0004620008000100 */
[----:B------:R2:W1:Y:S01]  /*0c50*/  SYNCS.EXCH.64 URZ, [UR6+0x168], UR8 ;  /* 0x0001680806ff75b2 */ /* 0x0004620008000100 */
[----:B------:R2:W1:Y:S02]  /*0c60*/  SYNCS.EXCH.64 URZ, [UR6+0x178], UR4 ;  /* 0x0001780406ff75b2 */ /* 0x0004640008000100 */
[----:B--2---:R-:W-:Y:S01]  /*0c70*/  NOP ;  /* 0x0000000000007918 */ /* 0x004fe20000000000 */
.L_x_13:
[----:B------:R-:W2:Y:S01]  /*0c80*/  SHFL.IDX PT, R2, R46, RZ, 0x1f ;  /* 0x00001fff2e027589 */ /* 0x000ea200000e0000 */
[----:B------:R-:W-:Y:S01]  /*0c90*/  NOP ;  /* 0x0000000000007918 */ /* 0x000fe20000000000 */
[----:B--2---:R-:W-:-:S13]  /*0ca0*/  ISETP.NE.AND P0, PT, R2, 0x5, PT ;  /* 0x000000050200780c */ /* 0x004fda0003f05270 */
[----:B------:R-:W-:Y:S05]  /*0cb0*/  @P0 BRA `(.L_x_14) ;  /* 0x0000000000580947 */ /* 0x000fea0003800000 */
[----:B-1----:R-:W1:Y:S01]  /*0cc0*/  S2UR UR4, SR_CgaCtaId ;  /* 0x00000000000479c3 */ /* 0x002e620000008800 */
        /* <DEDUP_REMOVED lines=12> */
[----:B-1----:R2:W1:Y:S01]  /*0d90*/  SYNCS.EXCH.64 URZ, [UR4+0x180], UR8 ;  /* 0x0001800804ff75b2 */ /* 0x0024620008000100 */
[----:B------:R2:W1:Y:S01]  /*0da0*/  SYNCS.EXCH.64 URZ, [UR4+0x1a0], UR6 ;  /* 0x0001a00604ff75b2 */ /* 0x0004620008000100 */
[----:B------:R2:W1:Y:S01]  /*0db0*/  SYNCS.EXCH.64 URZ, [UR4+0x188], UR8 ;  /* 0x0001880804ff75b2 */ /* 0x0004620008000100 */
[----:B------:R2:W1:Y:S01]  /*0dc0*/  SYNCS.EXCH.64 URZ, [UR4+0x1a8], UR6 ;  /* 0x0001a80604ff75b2 */ /* 0x0004620008000100 */
[----:B------:R2:W1:Y:S01]  /*0dd0*/  SYNCS.EXCH.64 URZ, [UR4+0x190], UR8 ;  /* 0x0001900804ff75b2 */ /* 0x0004620008000100 */
[----:B------:R2:W1:Y:S01]  /*0de0*/  SYNCS.EXCH.64 URZ, [UR4+0x1b0], UR6 ;  /* 0x0001b00604ff75b2 */ /* 0x0004620008000100 */
[----:B------:R2:W1:Y:S01]  /*0df0*/  SYNCS.EXCH.64 URZ, [UR4+0x198], UR8 ;  /* 0x0001980804ff75b2 */ /* 0x0004620008000100 */
[----:B------:R2:W1:Y:S02]  /*0e00*/  SYNCS.EXCH.64 URZ, [UR4+0x1b8], UR6 ;  /* 0x0001b80604ff75b2 */ /* 0x0004640008000100 */
[----:B--2---:R-:W-:Y:S01]  /*0e10*/  NOP ;  /* 0x0000000000007918 */ /* 0x004fe20000000000 */
.L_x_14:
[----:B------:R-:W2:Y:S01]  /*0e20*/  SHFL.IDX PT, R2, R46, RZ, 0x1f ;  /* 0x00001fff2e027589 */ /* 0x000ea200000e0000 */
[----:B------:R-:W-:Y:S01]  /*0e30*/  NOP ;  /* 0x0000000000007918 */ /* 0x000fe20000000000 */
[----:B--2---:R-:W-:-:S13]  /*0e40*/  ISETP.NE.AND P0, PT, R2, 0x3, PT ;  /* 0x000000030200780c */ /* 0x004fda0003f05270 */
[----:B------:R-:W-:Y:S05]  /*0e50*/  @P0 BRA `(.L_x_15) ;  /* 0x0000000000380947 */ /* 0x000fea0003800000 */
[----:B------:R-:W2:Y:S01]  /*0e60*/  S2UR UR5, SR_CgaCtaId ;  /* 0x00000000000579c3 */ /* 0x000ea20000008800 */
[----:B-1----:R-:W-:Y:S01]  /*0e70*/  UMOV UR4, 0x400 ;  /* 0x0000040000047882 */ /* 0x002fe20000000000 */
[----:B------:R-:W-:Y:S01]  /*0e80*/  UMOV UR6, 0x20 ;  /* 0x0000002000067882 */ /* 0x000fe20000000000 */
[----:B------:R-:W-:Y:S01]  /*0e90*/  ELECT P0, URZ, PT ;  /* 0x0000000000ff782f */ /* 0x000fe20003800000 */
[----:B------:R-:W-:-:S04]  /*0ea0*/  UIADD3 UR6, UPT, UPT, -UR6, 0x100000, URZ ;  /* 0x0010000006067890 */ /* 0x000fc8000fffe1ff */
[----:B------:R-:W-:Y:S02]  /*0eb0*/  USHF.L.U32 UR7, UR6, 0xb, URZ ;  /* 0x0000000b06077899 */ /* 0x000fe400080006ff */
[----:B------:R-:W-:Y:S02]  /*0ec0*/  USHF.L.U32 UR6, UR6, 0x1, URZ ;  /* 0x0000000106067899 */ /* 0x000fe400080006ff */
[----:B--2---:R-:W-:Y:S01]  /*0ed0*/  ULEA UR4, UR5, UR4, 0x18 ;  /* 0x0000000405047291 */ /* 0x004fe2000f8ec0ff */
[----:B------:R-:W1:Y:S11]  /*0ee0*/  FENCE.VIEW.ASYNC.S ;  /* 0x00000000000073c6 */ /* 0x000e760000000000 */
[----:B-1----:R2:W1:Y:S01]  /*0ef0*/  SYNCS.EXCH.64 URZ, [UR4+0x1c0], UR6 ;  /* 0x0001c00604ff75b2 */ /* 0x0024620008000100 */
[----:B------:R2:W1:Y:S01]  /*0f00*/  SYNCS.EXCH.64 URZ, [UR4+0x1d0], UR6 ;  /* 0x0001d00604ff75b2 */ /* 0x0004620008000100 */
[----:B------:R2:W1:Y:S01]  /*0f10*/  SYNCS.EXCH.64 URZ, [UR4+0x1c8], UR6 ;  /* 0x0001c80604ff75b2 */ /* 0x0004620008000100 */
[----:B------:R2:W1:Y:S02]  /*0f20*/  SYNCS.EXCH.64 URZ, [UR4+0x1d8], UR6 ;  /* 0x0001d80604ff75b2 */ /* 0x0004640008000100 */
[----:B--2---:R-:W-:Y:S01]  /*0f30*/  NOP ;  /* 0x0000000000007918 */ /* 0x004fe20000000000 */
.L_x_15:
[----:B-1----:R-:W1:Y:S01]  /*0f40*/  LDCU UR4, c[0x0][0x36c] ;  /* 0x00006d80ff0477ac */ /* 0x002e620008000800 */
[----:B------:R-:W-:Y:S01]  /*0f50*/  ISETP.NE.OR P3, PT, R0, 0x2, !P3 ;  /* 0x000000020000780c */ /* 0x000fe20005f65670 */
[----:B------:R-:W-:Y:S01]  /*0f60*/  NOP ;  /* 0x0000000000007918 */ /* 0x000fe20000000000 */
[----:B------:R-:W-:Y:S01]  /*0f70*/  LOP3.LUT R0, R57, 0x1f, RZ, 0xc0, !PT ;  /* 0x0000001f39007812 */ /* 0x000fe200078ec0ff */
[----:B------:R-:W-:Y:S02]  /*0f80*/  UISETP.NE.AND UP4, UPT, UR17, URZ, UPT ;  /* 0x000000ff1100728c */ /* 0x000fe4000bf85270 */
[----:B-1----:R-:W-:-:S09]  /*0f90*/  UISETP.EQ.U32.AND UP5, UPT, UR4, 0x1, UPT ;  /* 0x000000010400788c */ /* 0x002fd2000bfa2070 */
[----:B------:R-:W-:Y:S05]  /*0fa0*/  BRA.U !UP5, `(.L_x_16) ;  /* 0x000000010d087547 */ /* 0x000fea000b800000 */
[----:B---34-:R-:W-:Y:S01]  /*0fb0*/  UCGABAR_ARV ;  /* 0x00000000000079c7 */ /* 0x018fe20008000000 */
[----:B------:R-:W-:Y:S05]  /*0fc0*/  BRA `(.L_x_17) ;  /* 0x0000000000047947 */ /* 0x000fea0003800000 */
.L_x_16:
[----:B---34-:R-:W-:Y:S01]  /*0fd0*/  NOP ;  /* 0x0000000000007918 */ /* 0x018fe20000000000 */
.L_x_17:
[----:B------:R-:W1:Y:S01]  /*0fe0*/  S2UR UR7, SR_CTAID.X ;  /* 0x00000000000779c3 */ /* 0x000e620000002500 */
[----:B------:R-:W-:-:S05]  /*0ff0*/  CS2R.32 R48, SR_CgaSize ;  /* 0x0000000000307805 */ /* 0x000fca0000008a00 */
[----:B------:R-:W-:-:S05]  /*1000*/  IMAD R48, R48, -0xa0, RZ ;  /* 0xffffff6030307824 */ /* 0x000fca00078e02ff */
[----:B------:R-:W-:-:S14]  /*1010*/  R2UR UR5, R48 ;  /* 0x00000000300572ca */ /* 0x000fdc00000e0000 */
[----:B------:R-:W2:Y:S01]  /*1020*/  LDCU UR5, c[0x0][UR5+0x2b0] ;  /* 0x00005600050577ac */ /* 0x000ea20008000800 */
[----:B------:R-:W-:-:S05]  /*1030*/  CS2R.32 R48, SR_CgaSize ;  /* 0x0000000000307805 */ /* 0x000fca0000008a00 */
[----:B------:R-:W-:-:S05]  /*1040*/  IMAD R48, R48, -0xa0, RZ ;  /* 0xffffff6030307824 */ /* 0x000fca00078e02ff */
[----:B------:R-:W-:-:S14]  /*1050*/  R2UR UR4, R48 ;  /* 0x00000000300472ca */ /* 0x000fdc00000e0000 */
[----:B------:R-:W3:Y:S01]  /*1060*/  LDCU UR4, c[0x0][UR4+0x2b4] ;  /* 0x00005680040477ac */ /* 0x000ee20008000800 */
[----:B------:R-:W4:Y:S01]  /*1070*/  S2UR UR8, SR_CTAID.Y ;  /* 0x00000000000879c3 */ /* 0x000f220000002600 */
[----:B------:R-:W-:-:S05]  /*1080*/  CS2R.32 R48, SR_CgaSize ;  /* 0x0000000000307805 */ /* 0x000fca0000008a00 */
[----:B------:R-:W-:-:S05]  /*1090*/  IMAD R48, R48, -0xa0, RZ ;  /* 0xffffff6030307824 */ /* 0x000fca00078e02ff */
[----:B------:R-:W-:-:S14]  /*10a0*/  R2UR UR9, R48 ;  /* 0x00000000300972ca */ /* 0x000fdc00000e0000 */
[----:B------:R-:W3:Y:S01]  /*10b0*/  LDCU UR9, c[0x0][UR9+0x2a0] ;  /* 0x00005400090977ac */ /* 0x000ee20008000800 */
[----:B------:R-:W-:-:S05]  /*10c0*/  CS2R.32 R48, SR_CgaSize ;  /* 0x0000000000307805 */ /* 0x000fca0000008a00 */
[----:B------:R-:W-:-:S05]  /*10d0*/  IMAD R48, R48, -0xa0, RZ ;  /* 0xffffff6030307824 */ /* 0x000fca00078e02ff */
[----:B------:R-:W-:-:S14]  /*10e0*/  R2UR UR10, R48 ;  /* 0x00000000300a72ca */ /* 0x000fdc00000e0000 */
[----:B------:R-:W3:Y:S01]  /*10f0*/  LDCU UR10, c[0x0][UR10+0x2a4] ;  /* 0x000054800a0a77ac */ /* 0x000ee20008000800 */
[----:B------:R-:W3:Y:S01]  /*1100*/  S2UR UR11, SR_CgaCtaId ;  /* 0x00000000000b79c3 */ /* 0x000ee20000008800 */
[----:B------:R-:W3:Y:S01]  /*1110*/  LDCU UR21, c[0x0][0xb24] ;  /* 0x00016480ff1577ac */ /* 0x000ee20008000800 */
[----:B------:R-:W3:Y:S01]  /*1120*/  LDCU UR42, c[0x0][0xb24] ;  /* 0x00016480ff2a77ac */ /* 0x000ee20008000800 */
[----:B-1----:R-:W-:-:S05]  /*1130*/  I2FP.F32.U32 R3, UR7 ;  /* 0x0000000700037c45 */ /* 0x002fca0008201000 */
[----:B------:R-:W1:Y:S01]  /*1140*/  S2UR UR36, SR_CTAID.Z ;  /* 0x00000000002479c3 */ /* 0x000e620000002700 */
[----:B------:R-:W1:Y:S01]  /*1150*/  LDCU UR27, c[0x0][0xb30] ;  /* 0x00016600ff1b77ac */ /* 0x000e620008000800 */
[----:B--2---:R-:W-:Y:S01]  /*1160*/  FMUL R3, R3, UR5 ;  /* 0x0000000503037c20 */ /* 0x004fe20008400000 */
[----:B------:R-:W-:Y:S01]  /*1170*/  UMOV UR16, UR7 ;  /* 0x0000000700107c82 */ /* 0x000fe20008000000 */
[----:B----4-:R-:W-:Y:S01]  /*1180*/  I2FP.F32.U32 R2, UR8 ;  /* 0x0000000800027c45 */ /* 0x010fe20008201000 */
[----:B------:R-:W-:-:S03]  /*1190*/  UMOV UR20, UR8 ;  /* 0x0000000800147c82 */ /* 0x000fc60008000000 */
[----:B------:R-:W2:Y:S01]  /*11a0*/  F2I.U32.TRUNC.NTZ R3, R3 ;  /* 0x0000000300037305 */ /* 0x000ea2000020f000 */
[----:B---3--:R-:W-:Y:S01]  /*11b0*/  UISETP.GE.AND UP2, UPT, UR21, 0x1, UPT ;  /* 0x000000011500788c */ /* 0x008fe2000bf46270 */
[----:B------:R-:W-:Y:S01]  /*11c0*/  FMUL R2, R2, UR4 ;  /* 0x0000000402027c20 */ /* 0x000fe20008400000 */
[----:B------:R-:W-:-:S05]  /*11d0*/  USHF.L.U32 UR28, UR11, 0xa, URZ ;  /* 0x0000000a0b1c7899 */ /* 0x000fca00080006ff */
[----:B------:R-:W3:Y:S01]  /*11e0*/  F2I.U32.TRUNC.NTZ R2, R2 ;  /* 0x0000000200027305 */ /* 0x000ee2000020f000 */
[----:B--2---:R-:W-:Y:S02]  /*11f0*/  R2UR UR4, R3 ;  /* 0x00000000030472ca */ /* 0x004fe400000e0000 */
[----:B---3--:R-:W-:Y:S02]  /*1200*/  R2UR UR6, R2 ;  /* 0x00000000020672ca */ /* 0x008fe400000e0000 */
[----:B------:R-:W-:-:S09]  /*1210*/  PRMT R2, RZ, 0x7610, R2 ;  /* 0x00007610ff027816 */ /* 0x000fd20000000002 */
[----:B------:R-:W-:-:S04]  /*1220*/  UIADD3 UR5, UPT, UPT, -UR4, URZ, URZ ;  /* 0x000000ff04057290 */ /* 0x000fc8000fffe1ff */
[----:B------:R-:W-:Y:S02]  /*1230*/  UIMAD UR5, UR9, UR5, UR7 ;  /* 0x00000005090572a4 */ /* 0x000fe4000f8e0207 */
[----:B------:R-:W-:-:S04]  /*1240*/  UIADD3 UR4, UPT, UPT, -UR6, URZ, URZ ;  /* 0x000000ff06047290 */ /* 0x000fc8000fffe1ff */
[----:B------:R-:W-:Y:S01]  /*1250*/  IMAD.U32 R48, RZ, RZ, UR5 ;  /* 0x00000005ff307e24 */ /* 0x000fe2000f8e00ff */
[----:B------:R-:W-:-:S06]  /*1260*/  UIMAD UR4, UR10, UR4, UR8 ;  /* 0x000000040a0472a4 */ /* 0x000fcc000f8e0208 */
[----:B------:R-:W-:Y:S01]  /*1270*/  IMAD.U32 R47, RZ, RZ, UR4 ;  /* 0x00000004ff2f7e24 */ /* 0x000fe2000f8e00ff */
[----:B-1----:R-:W-:Y:S06]  /*1280*/  BRA.U UP4, `(.L_x_18) ;  /* 0x00000001042c7547 */ /* 0x002fec000b800000 */
[----:B------:R-:W-:Y:S02]  /*1290*/  R2UR UR5, R47 ;  /* 0x000000002f0572ca */ /* 0x000fe400000e0000 */
[----:B------:R-:W-:-:S11]  /*12a0*/  R2UR UR4, R48 ;  /* 0x00000000300472ca */ /* 0x000fd600000e0000 */
[----:B------:R-:W-:Y:S02]  /*12b0*/  UISETP.NE.AND UP0, UPT, UR5, URZ, UPT ;  /* 0x000000ff0500728c */ /* 0x000fe4000bf05270 */
[----:B------:R-:W-:Y:S02]  /*12c0*/  UISETP.NE.AND UP1, UPT, UR5, 0x1, UPT ;  /* 0x000000010500788c */ /* 0x000fe4000bf25270 */
[----:B------:R-:W-:-:S04]  /*12d0*/  UISETP.EQ.OR UP0, UPT, UR4, URZ, !UP0 ;  /* 0x000000ff0400728c */ /* 0x000fc8000c702670 */
[----:B------:R-:W-:Y:S02]  /*12e0*/  USEL UR5, URZ, 0x1, !UP0 ;  /* 0x00000001ff057887 */ /* 0x000fe4000c000000 */
[----:B------:R-:W-:Y:S02]  /*12f0*/  UISETP.NE.AND UP0, UPT, UR4, URZ, UPT ;  /* 0x000000ff0400728c */ /* 0x000fe4000bf05270 */
[----:B------:R-:W-:-:S04]  /*1300*/  USEL UR4, URZ, 0x2, UP1 ;  /* 0x00000002ff047887 */ /* 0x000fc80008800000 */
[----:B------:R-:W-:-:S04]  /*1310*/  USEL UR4, UR4, 0x2, UP0 ;  /* 0x0000000204047887 */ /* 0x000fc80008000000 */
[----:B------:R-:W-:-:S06]  /*1320*/  UIADD3 UR4, UPT, UPT, UR5, UR4, URZ ;  /* 0x0000000405047290 */ /* 0x000fcc000fffe0ff */
[----:B------:R-:W-:Y:S02]  /*1330*/  IMAD.U32 R2, RZ, RZ, UR4 ;  /* 0x00000004ff027e24 */ /* 0x000fe4000f8e00ff */
.L_x_18:
[----:B------:R-:W-:Y:S05]  /*1340*/  BRA.U !UP2, `(.L_x_19) ;  /* 0x000000010ad47547 */ /* 0x000fea000b800000 */
[----:B------:R-:W1:Y:S01]  /*1350*/  LDCU.128 UR12, c[0x0][0xb10] ;  /* 0x00016200ff0c77ac */ /* 0x000e620008000c00 */
[----:B------:R-:W2:Y:S01]  /*1360*/  LDCU UR6, c[0x0][0x370] ;  /* 0x00006e00ff0677ac */ /* 0x000ea20008000800 */
[----:B------:R-:W3:Y:S01]  /*1370*/  LDCU UR5, c[0x0][0x374] ;  /* 0x00006e80ff0577ac */ /* 0x000ee20008000800 */
[----:B------:R-:W4:Y:S01]  /*1380*/  LDCU UR26, c[0x0][0xb0c] ;  /* 0x00016180ff1a77ac */ /* 0x000f220008000800 */
[----:B------:R-:W4:Y:S01]  /*1390*/  LDCU UR4, c[0x0][0xb20] ;  /* 0x00016400ff0477ac */ /* 0x000f220008000800 */
[----:B------:R-:W4:Y:S01]  /*13a0*/  LDCU.64 UR8, c[0x0][0xb28] ;  /* 0x00016500ff0877ac */ /* 0x000f220008000a00 */
[----:B-1----:R-:W-:Y:S02]  /*13b0*/  UISETP.NE.AND UP0, UPT, UR14, 0x1, UPT ;  /* 0x000000010e00788c */ /* 0x002fe4000bf05270 */
[----:B---3--:R-:W-:Y:S02]  /*13c0*/  UIMAD.WIDE.U32 UR10, UR5, UR15, URZ ;  /* 0x0000000f050a72a5 */ /* 0x008fe4000f8e00ff */
[----:B--2---:R-:W-:-:S02]  /*13d0*/  UIMAD.WIDE.U32 UR22, UR6, UR12, URZ ;  /* 0x0000000c061672a5 */ /* 0x004fc4000f8e00ff */
[----:B----4-:R-:W-:Y:S02]  /*13e0*/  UISETP.NE.AND UP1, UPT, UR26, 0x1, UPT ;  /* 0x000000011a00788c */ /* 0x010fe4000bf25270 */
[----:B------:R-:W-:Y:S01]  /*13f0*/  UISETP.NE.AND UP2, UPT, UR21, 0x1, UPT ;  /* 0x000000011500788c */ /* 0x000fe2000bf45270 */
[----:B------:R-:W-:Y:S02]  /*1400*/  UMOV UR10, UR11 ;  /* 0x0000000b000a7c82 */ /* 0x000fe40008000000 */
[----:B------:R-:W-:Y:S01]  /*1410*/  UMOV UR22, UR23 ;  /* 0x0000001700167c82 */ /* 0x000fe20008000000 */
[----:B------:R-:W-:Y:S02]  /*1420*/  @UP0 USHF.R.U32.HI UR5, URZ, UR4, UR10 ;  /* 0x00000004ff050299 */ /* 0x000fe4000801160a */
[----:B------:R-:W-:Y:S02]  /*1430*/  UIMAD.WIDE.U32 UR24, UR20, UR15, URZ ;  /* 0x0000000f141872a5 */ /* 0x000fe4000f8e00ff */
[----:B------:R-:W-:-:S02]  /*1440*/  UIMAD.WIDE.U32 UR10, UR5, UR8, URZ ;  /* 0x00000008050a72a5 */ /* 0x000fc4000f8e00ff */
[----:B------:R-:W-:Y:S02]  /*1450*/  @UP1 USHF.R.U32.HI UR6, URZ, UR13, UR22 ;  /* 0x0000000dff061299 */ /* 0x000fe40008011616 */
[----:B------:R-:W-:Y:S02]  /*1460*/  UIMAD.WIDE.U32 UR18, UR16, UR12, URZ ;  /* 0x0000000c101272a5 */ /* 0x000fe4000f8e00ff */
[----:B------:R-:W-:Y:S01]  /*1470*/  UIMAD.WIDE.U32 UR22, UR6, UR8, URZ ;  /* 0x00000008061672a5 */ /* 0x000fe2000f8e00ff */
[----:B------:R-:W-:Y:S01]  /*1480*/  UMOV UR24, UR25 ;  /* 0x0000001900187c82 */ /* 0x000fe20008000000 */
[----:B------:R-:W-:Y:S01]  /*1490*/  UMOV UR10, UR11 ;  /* 0x0000000b000a7c82 */ /* 0x000fe20008000000 */
[----:B------:R-:W-:Y:S02]  /*14a0*/  USHF.R.U32.HI UR24, URZ, UR4, UR24 ;  /* 0x00000004ff187299 */ /* 0x000fe40008011618 */
[----:B------:R-:W-:Y:S02]  /*14b0*/  @UP2 USHF.R.U32.HI UR5, URZ, UR9, UR10 ;  /* 0x00000009ff052299 */ /* 0x000fe4000801160a */
[----:B------:R-:W-:Y:S01]  /*14c0*/  UMOV UR7, UR23 ;  /* 0x0000001700077c82 */ /* 0x000fe20008000000 */
[----:B------:R-:W-:Y:S01]  /*14d0*/  UMOV UR18, UR19 ;  /* 0x0000001300127c82 */ /* 0x000fe20008000000 */
[----:B------:R-:W-:-:S02]  /*14e0*/  @UP2 USHF.R.U32.HI UR6, URZ, UR9, UR7 ;  /* 0x00000009ff062299 */ /* 0x000fc40008011607 */
[----:B------:R-:W-:Y:S02]  /*14f0*/  USHF.R.U32.HI UR18, URZ, UR13, UR18 ;  /* 0x0000000dff127299 */ /* 0x000fe40008011612 */
[----:B------:R-:W-:Y:S02]  /*1500*/  USEL UR4, UR20, UR24, !UP0 ;  /* 0x0000001814047287 */ /* 0x000fe4000c000000 */
[----:B------:R-:W-:Y:S02]  /*1510*/  UIMAD UR7, UR5, UR21, URZ ;  /* 0x00000015050772a4 */ /* 0x000fe4000f8e02ff */
[----:B------:R-:W-:Y:S02]  /*1520*/  USEL UR5, UR16, UR18, !UP1 ;  /* 0x0000001210057287 */ /* 0x000fe4000c800000 */
[----:B------:R-:W-:Y:S02]  /*1530*/  UIMAD UR12, UR6, UR21, URZ ;  /* 0x00000015060c72a4 */ /* 0x000fe4000f8e02ff */
[----:B------:R-:W-:-:S02]  /*1540*/  UISETP.GE.AND UP0, UPT, UR4, UR7, UPT ;  /* 0x000000070400728c */ /* 0x000fc4000bf06270 */
[----:B------:R-:W-:Y:S02]  /*1550*/  UIMAD.WIDE.U32 UR10, UR4, UR8, URZ ;  /* 0x00000008040a72a5 */ /* 0x000fe4000f8e00ff */
[----:B------:R-:W-:Y:S02]  /*1560*/  UISETP.GE.OR UP0, UPT, UR5, UR12, UP0 ;  /* 0x0000000c0500728c */ /* 0x000fe40008706670 */
[----:B------:R-:W-:Y:S02]  /*1570*/  UIMAD.WIDE.U32 UR12, UR5, UR8, URZ ;  /* 0x00000008050c72a5 */ /* 0x000fe4000f8e00ff */
[----:B------:R-:W-:Y:S01]  /*1580*/  UIADD3 UR10, UPT, UPT, -UR4, URZ, URZ ;  /* 0x000000ff040a7290 */ /* 0x000fe2000fffe1ff */
[----:B------:R-:W-:Y:S01]  /*1590*/  UMOV UR8, UR11 ;  /* 0x0000000b00087c82 */ /* 0x000fe20008000000 */
[----:B------:R-:W-:Y:S02]  /*15a0*/  UIADD3 UR11, UPT, UPT, -UR5, URZ, URZ ;  /* 0x000000ff050b7290 */ /* 0x000fe4000fffe1ff */
[----:B------:R-:W-:-:S03]  /*15b0*/  USHF.R.U32.HI UR8, URZ, UR9, UR8 ;  /* 0x00000009ff087299 */ /* 0x000fc60008011608 */
[----:B------:R-:W-:Y:S01]  /*15c0*/  @!UP0 UMOV UR7, UR13 ;  /* 0x0000000d00078c82 */ /* 0x000fe20008000000 */
[----:B------:R-:W-:Y:S02]  /*15d0*/  UIMAD UR20, UR14, UR10, UR20 ;  /* 0x0000000a0e1472a4 */ /* 0x000fe4000f8e0214 */
[----:B------:R-:W-:Y:S02]  /*15e0*/  USEL UR8, UR4, UR8, !UP2 ;  /* 0x0000000804087287 */ /* 0x000fe4000d000000 */
[----:B------:R-:W-:Y:S02]  /*15f0*/  @!UP0 USHF.R.U32.HI UR7, URZ, UR9, UR7 ;  /* 0x00000009ff078299 */ /* 0x000fe40008011607 */
[----:B------:R-:W-:Y:S02]  /*1600*/  UIADD3 UR9, UPT, UPT, -UR8, URZ, URZ ;  /* 0x000000ff08097290 */ /* 0x000fe4000fffe1ff */
[----:B------:R-:W-:Y:S02]  /*1610*/  @!UP0 USEL UR7, UR5, UR7, !UP2 ;  /* 0x0000000705078287 */ /* 0x000fe4000d000000 */
[----:B------:R-:W-:-:S02]  /*1620*/  UIMAD UR9, UR21, UR9, UR4 ;  /* 0x00000009150972a4 */ /* 0x000fc4000f8e0204 */
[----:B------:R-:W-:Y:S02]  /*1630*/  @!UP0 UIADD3 UR8, UPT, UPT, UR8, -UR7, URZ ;  /* 0x8000000708088290 */ /* 0x000fe4000fffe0ff */
[----:B------:R-:W-:Y:S02]  /*1640*/  @!UP0 UIMAD UR6, UR9, UR6, UR7 ;  /* 0x00000006090682a4 */ /* 0x000fe4000f8e0207 */
[----:B------:R-:W-:Y:S02]  /*1650*/  @!UP0 UIMAD UR4, UR8, UR21, UR5 ;  /* 0x00000015080482a4 */ /* 0x000fe4000f8e0205 */
[----:B------:R-:W-:Y:S02]  /*1660*/  UIMAD UR16, UR26, UR11, UR16 ;  /* 0x0000000b1a1072a4 */ /* 0x000fe4000f8e0210 */
[----:B------:R-:W-:Y:S01]  /*1670*/  UIMAD UR20, UR4, UR14, UR20 ;  /* 0x0000000e041472a4 */ /* 0x000fe2000f8e0214 */
[----:B------:R-:W-:Y:S02]  /*1680*/  @!UP0 UMOV UR5, UR6 ;  /* 0x0000000600058c82 */ /* 0x000fe40008000000 */
[----:B------:R-:W-:-:S12]  /*1690*/  UIMAD UR16, UR5, UR26, UR16 ;  /* 0x0000001a051072a4 */ /* 0x000fd8000f8e0210 */
.L_x_19:
[----:B------:R-:W-:Y:S02]  /*16a0*/  UISETP.NE.AND UP1, UPT, UR27, 0x1, UPT ;  /* 0x000000011b00788c */ /* 0x000fe4000bf25270 */
[----:B------:R-:W-:Y:S02]  /*16b0*/  UISETP.NE.AND UP0, UPT, UR17, 0x2, UPT ;  /* 0x000000021100788c */ /* 0x000fe4000bf05270 */
[----:B------:R-:W-:-:S05]  /*16c0*/  ULOP3.LUT UR28, UR28, 0x400, URZ, 0xc0, !UPT ;  /* 0x000004001c1c7892 */ /* 0x000fca000f8ec0ff */
[----:B------:R-:W-:Y:S07]  /*16d0*/  BRA.U UP1, `(.L_x_20) ;  /* 0x0000000101447547 */ /* 0x000fee000b800000 */
[----:B------:R-:W1:Y:S01]  /*16e0*/  LDCU.128 UR8, c[0x0][0xb10] ;  /* 0x00016200ff0877ac */ /* 0x000e620008000c00 */
[----:B------:R-:W2:Y:S01]  /*16f0*/  LDCU UR12, c[0x0][0xb0c] ;  /* 0x00016180ff0c77ac */ /* 0x000ea20008000800 */
[----:B------:R-:W3:Y:S01]  /*1700*/  LDCU UR13, c[0x0][0xb20] ;  /* 0x00016400ff0d77ac */ /* 0x000ee20008000800 */
[----:B-1----:R-:W-:Y:S02]  /*1710*/  UIMAD.WIDE.U32 UR6, UR16, UR8, URZ ;  /* 0x00000008100672a5 */ /* 0x002fe4000f8e00ff */
[----:B------:R-:W-:Y:S02]  /*1720*/  UIMAD.WIDE.U32 UR4, UR20, UR11, URZ ;  /* 0x0000000b140472a5 */ /* 0x000fe4000f8e00ff */
[----:B--2---:R-:W-:Y:S02]  /*1730*/  UISETP.NE.AND UP2, UPT, UR12, 0x1, UPT ;  /* 0x000000010c00788c */ /* 0x004fe4000bf45270 */
[----:B------:R-:W-:Y:S01]  /*1740*/  UISETP.NE.AND UP1, UPT, UR10, 0x1, UPT ;  /* 0x000000010a00788c */ /* 0x000fe2000bf25270 */
[----:B------:R-:W-:-:S02]  /*1750*/  UMOV UR6, UR7 ;  /* 0x0000000700067c82 */ /* 0x000fc40008000000 */
[----:B------:R-:W-:Y:S01]  /*1760*/  UMOV UR4, UR5 ;  /* 0x0000000500047c82 */ /* 0x000fe20008000000 */
[----:B------:R-:W-:Y:S02]  /*1770*/  USHF.R.U32.HI UR6, URZ, UR9, UR6 ;  /* 0x00000009ff067299 */ /* 0x000fe40008011606 */
[----:B---3--:R-:W-:Y:S02]  /*1780*/  USHF.R.U32.HI UR4, URZ, UR13, UR4 ;  /* 0x0000000dff047299 */ /* 0x008fe40008011604 */
[----:B------:R-:W-:Y:S02]  /*1790*/  USEL UR5, UR16, UR6, !UP2 ;  /* 0x0000000610057287 */ /* 0x000fe4000d000000 */
[----:B------:R-:W-:-:S04]  /*17a0*/  USEL UR4, UR20, UR4, !UP1 ;  /* 0x0000000414047287 */ /* 0x000fc8000c800000 */
[----:B------:R-:W-:Y:S02]  /*17b0*/  UIADD3 UR6, UPT, UPT, UR5, -UR4, URZ ;  /* 0x8000000405067290 */ /* 0x000fe4000fffe0ff */
[----:B------:R-:W-:Y:S02]  /*17c0*/  UIADD3 UR4, UPT, UPT, -UR5, UR4, URZ ;  /* 0x0000000405047290 */ /* 0x000fe4000fffe1ff */
[----:B------:R-:W-:Y:S02]  /*17d0*/  UIMAD UR20, UR6, UR10, UR20 ;  /* 0x0000000a061472a4 */ /* 0x000fe4000f8e0214 */
[----:B------:R-:W-:-:S12]  /*17e0*/  UIMAD UR16, UR4, UR12, UR16 ;  /* 0x0000000c041072a4 */ /* 0x000fd8000f8e0210 */
.L_x_20:
[----:B------:R-:W-:Y:S05]  /*17f0*/  BRA.U !UP5, `(.L_x_21) ;  /* 0x000000010d0c7547 */ /* 0x000fea000b800000 */
[----:B------:R-:W-:Y:S01]  /*1800*/  UCGABAR_WAIT ;  /* 0x0000000000007dc7 */ /* 0x000fe20008000000 */
[----:B------:R-:W-:Y:S01]  /*1810*/  CCTL.IVALL ;  /* 0x00000000ff00798f */ /* 0x000fe20002000000 */
[----:B------:R-:W-:Y:S05]  /*1820*/  BRA `(.L_x_22) ;  /* 0x0000000000047947 */ /* 0x000fea0003800000 */
.L_x_21:
[----:B------:R-:W-:Y:S06]  /*1830*/  BAR.SYNC.DEFER_BLOCKING 0x0 ;  /* 0x0000000000007b1d */ /* 0x000fec0000010000 */
.L_x_22:
[----:B------:R-:W-:Y:S05]  /*1840*/  BRA.U UP0, `(.L_x_23) ;  /* 0x0000001900987547 */ /* 0x000fea000b800000 */
[----:B------:R-:W1:Y:S01]  /*1850*/  LDCU UR6, c[0x0][0x38c] ;  /* 0x00007180ff0677ac */ /* 0x000e620008000800 */
[----:B------:R-:W2:Y:S01]  /*1860*/  S2UR UR8, SR_CgaCtaId ;  /* 0x00000000000879c3 */ /* 0x000ea20000008800 */
[----:B------:R-:W-:Y:S01]  /*1870*/  PLOP3.LUT P1, PT, PT, PT, UP3, 0x80, 0x8 ;  /* 0x000000000008781c */ /* 0x000fe20003f2f038 */
[----:B------:R-:W-:Y:S01]  /*1880*/  IMAD.MOV.U32 R12, RZ, RZ, 0x1 ;  /* 0x00000001ff0c7424 */ /* 0x000fe200078e00ff */
[----:B------:R-:W-:Y:S01]  /*1890*/  UMOV UR7, 0x400 ;  /* 0x0000040000077882 */ /* 0x000fe20000000000 */
[----:B------:R-:W-:Y:S01]  /*18a0*/  UISETP.NE.AND UP1, UPT, UR17, URZ, UPT ;  /* 0x000000ff1100728c */ /* 0x000fe2000bf25270 */
[----:B------:R-:W-:Y:S02]  /*18b0*/  ISETP.EQ.OR P2, PT, R0, RZ, P3 ;  /* 0x000000ff0000720c */ /* 0x000fe40001f42670 */
[----:B------:R-:W-:Y:S02]  /*18c0*/  CS2R R10, SRZ ;  /* 0x00000000000a7805 */ /* 0x000fe4000001ff00 */
[----:B------:R-:W-:Y:S01]  /*18d0*/  PLOP3.LUT P1, PT, P1, PT, PT, 0x8, 0x80 ;  /* 0x000000000080781c */ /* 0x000fe20000f2e170 */
[----:B------:R-:W-:Y:S01]  /*18e0*/  IMAD.MOV.U32 R9, RZ, RZ, RZ ;  /* 0x000000ffff097224 */ /* 0x000fe200078e00ff */
[----:B------:R-:W3:Y:S01]  /*18f0*/  LDCU UR40, c[0x0][0x370] ;  /* 0x00006e00ff2877ac */ /* 0x000ee20008000800 */
[----:B------:R-:W-:Y:S01]  /*1900*/  IMAD.MOV.U32 R8, RZ, RZ, 0x1 ;  /* 0x00000001ff087424 */ /* 0x000fe200078e00ff */
[----:B------:R-:W4:Y:S01]  /*1910*/  LDCU.64 UR26, c[0x0][0x348] ;  /* 0x00006900ff1a77ac */ /* 0x000f220008000a00 */
[----:B-1----:R-:W-:-:S02]  /*1920*/  UIADD3 UR5, UPT, UPT, UR6, 0x1f, URZ ;  /* 0x0000001f06057890 */ /* 0x002fc4000fffe0ff */
[----:B------:R-:W-:Y:S02]  /*1930*/  USHF.R.U32.HI UR45, URZ, 0x5, UR28 ;  /* 0x00000005ff2d7899 */ /* 0x000fe4000801161c */
[----:B------:R-:W-:Y:S02]  /*1940*/  USHF.R.S32.HI UR4, URZ, 0x1f, UR5 ;  /* 0x0000001fff047899 */ /* 0x000fe40008011405 */
[----:B------:R-:W-:Y:S02]  /*1950*/  UIADD3 UR46, UPT, UPT, UR6, 0x3e, URZ ;  /* 0x0000003e062e7890 */ /* 0x000fe4000fffe0ff */
[----:B------:R-:W-:Y:S02]  /*1960*/  ULEA.HI UR4, UR4, UR5, URZ, 0x5 ;  /* 0x0000000504047291 */ /* 0x000fe4000f8f28ff */
[----:B------:R-:W-:Y:S02]  /*1970*/  UIADD3 UR5, UPT, UPT, UR6, -0x1, URZ ;  /* 0xffffffff06057890 */ /* 0x000fe4000fffe0ff */
[----:B------:R-:W-:-:S02]  /*1980*/  USHF.R.S32.HI UR43, URZ, 0x5, UR4 ;  /* 0x00000005ff2b7899 */ /* 0x000fc40008011404 */
[----:B------:R-:W-:Y:S02]  /*1990*/  UISETP.GE.U32.AND UP2, UPT, UR5, -0x3f, UPT ;  /* 0xffffffc10500788c */ /* 0x000fe4000bf46070 */
[----:B------:R-:W-:Y:S02]  /*19a0*/  UISETP.LT.U32.AND UP0, UPT, UR43, 0x11, UPT ;  /* 0x000000112b00788c */ /* 0x000fe4000bf01070 */
[----:B--2---:R-:W-:Y:S02]  /*19b0*/  ULEA UR7, UR8, UR7, 0x18 ;  /* 0x0000000708077291 */ /* 0x004fe4000f8ec0ff */
[----:B------:R-:W-:Y:S02]  /*19c0*/  USEL UR41, UR43, 0x11, UP0 ;  /* 0x000000112b297887 */ /* 0x000fe40008000000 */
[----:B------:R-:W-:Y:S02]  /*19d0*/  ULEA UR29, UR28, UR7, 0x1 ;  /* 0x000000071c1d7291 */ /* 0x000fe4000f8e08ff */
[----:B------:R-:W-:-:S02]  /*19e0*/  UIADD3 UR21, UPT, UPT, UR41, -0x1, URZ ;  /* 0xffffffff29157890 */ /* 0x000fc4000fffe0ff */
[----:B------:R-:W-:Y:S01]  /*19f0*/  @UP2 UIADD3 UR21, UPT, UPT, UR41, URZ, URZ ;  /* 0x000000ff29152290 */ /* 0x000fe2000fffe0ff */
[----:B------:R-:W1:Y:S01]  /*1a00*/  LDCU UR39, c[0x0][0x374] ;  /* 0x00006e80ff2777ac */ /* 0x000e620008000800 */
[----:B------:R-:W-:Y:S02]  /*1a10*/  USEL UR24, UR48, 0x2, UP1 ;  /* 0x0000000230187887 */ /* 0x000fe40008800000 */
[----:B------:R-:W-:Y:S02]  /*1a20*/  UIADD3 UR29, UPT, UPT, UR29, 0x4600, URZ ;  /* 0x000046001d1d7890 */ /* 0x000fe4000fffe0ff */
[----:B------:R-:W-:Y:S02]  /*1a30*/  UIADD3 UR44, UPT, UPT, UR43, -UR41, URZ ;  /* 0x800000292b2c7290 */ /* 0x000fe4000fffe0ff */
[----:B------:R-:W-:Y:S01]  /*1a40*/  UIADD3 UR21, UPT, UPT, UR21, 0x1, URZ ;  /* 0x0000000115157890 */ /* 0x000fe2000fffe0ff */
[----:B---34-:R-:W-:-:S11]  /*1a50*/  UMOV UR5, URZ ;  /* 0x000000ff00057c82 */ /* 0x018fd60008000000 */
.L_x_43:
[----:B------:R-:W2:Y:S02]  /*1a60*/  S2UR UR4, SR_CgaCtaId ;  /* 0x00000000000479c3 */ /* 0x000ea40000008800 */
[----:B--2---:R-:W-:-:S09]  /*1a70*/  UISETP.NE.AND UP0, UPT, UR4, URZ, UPT ;  /* 0x000000ff0400728c */ /* 0x004fd2000bf05270 */
[----:B------:R-:W-:Y:S05]  /*1a80*/  BRA.U UP0, `(.L_x_24) ;  /* 0x0000000100287547 */ /* 0x000fea000b800000 */
[----:B------:R-:W-:Y:S02]  /*1a90*/  LEA R0, R9, UR7, 0x3 ;  /* 0x0000000709007c11 */ /* 0x000fe4000f8e18ff */
[----:B------:R-:W-:-:S04]  /*1aa0*/  SHF.L.U32 R2, R8, 0x1f, RZ ;  /* 0x0000001f08027819 */ /* 0x000fc800000006ff */
[----:B------:R-:W2:Y:S02]  /*1ab0*/  SYNCS.PHASECHK.TRANS64.TRYWAIT P0, [R0+URZ+0x1d0], R2 ;  /* 0x0001d002000075a7 */ /* 0x000ea400080011ff */
[----:B--2---:R-:W-:Y:S05]  /*1ac0*/  @!P0 BRA `(.L_x_25) ;  /* 0x0000007000cc8947 */ /* 0x004fea0003800000 */
.L_x_152:
[----:B------:R-:W-:Y:S01]  /*1ad0*/  VIADD R9, R9, 0x1 ;  /* 0x0000000109097836 */ /* 0x000fe20000000000 */
[----:B------:R2:W-:Y:S04]  /*1ae0*/  SYNCS.ARRIVE.TRANS64.A1T0 RZ, [R0+URZ+0x1c0], RZ ;  /* 0x0001c0ff00ff79a7 */ /* 0x0005e800081000ff */
[----:B------:R-:W-:-:S04]  /*1af0*/  ISETP.NE.AND P0, PT, R9, 0x2, PT ;  /* 0x000000020900780c */ /* 0x000fc80003f05270 */
[----:B------:R-:W-:Y:S02]  /*1b00*/  SEL R9, R9, RZ, P0 ;  /* 0x000000ff09097207 */ /* 0x000fe40000000000 */
[----:B--2---:R-:W-:-:S04]  /*1b10*/  SEL R0, RZ, 0x1, P0 ;  /* 0x00000001ff007807 */ /* 0x004fc80000000000 */
[----:B------:R-:W-:-:S07]  /*1b20*/  LOP3.LUT R8, R8, R0, RZ, 0x3c, !PT ;  /* 0x0000000008087212 */ /* 0x000fce00078e3cff */
.L_x_24:
[----:B------:R-:W-:Y:S01]  /*1b30*/  ULEA UR4, UR5, UR7, 0x3 ;  /* 0x0000000705047291 */ /* 0x000fe2000f8e18ff */
[----:B------:R-:W-:Y:S01]  /*1b40*/  SHF.L.U32 R0, R12, 0x1f, RZ ;  /* 0x0000001f0c007819 */ /* 0x000fe200000006ff */
[----:B------:R-:W-:Y:S02]  /*1b50*/  UISETP.GE.U32.AND UP0, UPT, UR46, 0x3f, UPT ;  /* 0x0000003f2e00788c */ /* 0x000fe4000bf06070 */
[----:B------:R-:W-:Y:S02]  /*1b60*/  USHF.L.U32 UR11, UR20, 0x7, URZ ;  /* 0x00000007140b7899 */ /* 0x000fe400080006ff */
[----:B------:R-:W-:Y:S01]  /*1b70*/  ULEA UR35, UR16, UR45, 0x6 ;  /* 0x0000002d10237291 */ /* 0x000fe2000f8e30ff */
[----:B------:R-:W-:Y:S02]  /*1b80*/  UMOV UR13, URZ ;  /* 0x000000ff000d7c82 */ /* 0x000fe40008000000 */
[----:B------:R2:W3:Y:S02]  /*1b90*/  SYNCS.PHASECHK.TRANS64.TRYWAIT P0, [UR4+0x88], R0 ;  /* 0x00008800ff0075a7 */ /* 0x0004e40008001104 */
[----:B------:R-:W-:Y:S07]  /*1ba0*/  BRA.U !UP0, `(.L_x_26) ;  /* 0x0000000108c07547 */ /* 0x000fee000b800000 */
[----:B------:R-:W-:Y:S01]  /*1bb0*/  UMOV UR6, URZ ;  /* 0x000000ff00067c82 */ /* 0x000fe20008000000 */
[----:B------:R-:W-:-:S05]  /*1bc0*/  UMOV UR4, UR5 ;  /* 0x0000000500047c82 */ /* 0x000fca0008000000 */
.L_x_32:
[----:B------:R-:W-:Y:S01]  /*1bd0*/  ULEA UR33, UR4, UR7, 0x3 ;  /* 0x0000000704217291 */ /* 0x000fe2000f8e18ff */
[----:B---3--:R-:W-:Y:S01]  /*1be0*/  @!P3 MOV R2, 0x3000 ;  /* 0x000030000002b802 */ /* 0x008fe20000000f00 */
[----:B-1-3--:R-:W-:Y:S10]  /*1bf0*/  @P0 BRA `(.L_x_27) ;  /* 0x00000000000c0947 */ /* 0x00aff40003800000 */
[----:B------:R-:W-:-:S04]  /*1c00*/  SHF.L.U32 R3, R12, 0x1f, RZ ;  /* 0x0000001f0c037819 */ /* 0x000fc800000006ff */
[----:B------:R-:W3:Y:S02]  /*1c10*/  SYNCS.PHASECHK.TRANS64.TRYWAIT P0, [UR33+0x88], R3 ;  /* 0x00008803ff0075a7 */ /* 0x000ee40008001121 */
[----:B---3--:R-:W-:Y:S05]  /*1c20*/  @!P0 BRA `(.L_x_28) ;  /* 0x0000007000888947 */ /* 0x008fea0003800000 */
.L_x_27:
[----:B------:R3:W-:Y:S01]  /*1c30*/  @!P3 SYNCS.ARRIVE.TRANS64 RZ, [UR33], R2 ;  /* 0x00000002ffffb9a7 */ /* 0x0007e20008000021 */
[----:B------:R-:W-:-:S04]  /*1c40*/  ULOP3.LUT UR5, UR24, 0x2, URZ, 0xfc, !UPT ;  /* 0x0000000218057892 */ /* 0x000fc8000f8efcff */
[----:B------:R-:W-:-:S09]  /*1c50*/  UISETP.NE.AND UP0, UPT, UR5, 0x2, UPT ;  /* 0x000000020500788c */ /* 0x000fd2000bf05270 */
[----:B------:R-:W-:Y:S05]  /*1c60*/  BRA.U UP0, `(.L_x_29) ;  /* 0x0000000100047547 */ /* 0x000fea000b800000 */
[----:B-1----:R-:W-:Y:S05]  /*1c70*/  BPT.TRAP 0x1 ;  /* 0x000000040000795c */ /* 0x002fea0000300000 */
.L_x_29:
[----:B------:R-:W-:Y:S04]  /*1c80*/  BSSY.RECONVERGENT B0, `(.L_x_30) ;  /* 0x0000003000007945 */ /* 0x000fe80003800200 */
[----:B------:R-:W-:Y:S05]  /*1c90*/  @P2 BRA `(.L_x_31) ;  /* 0x0000000000042947 */ /* 0x000fea0003800000 */
[----:B-1----:R-:W-:Y:S05]  /*1ca0*/  BPT.TRAP 0x1 ;  /* 0x000000040000795c */ /* 0x002fea0000300000 */
.L_x_31:
[----:B-1----:R-:W-:Y:S05]  /*1cb0*/  BSYNC.RECONVERGENT B0 ;  /* 0x0000000000007941 */ /* 0x002fea0003800200 */
.L_x_30:
[----:B------:R-:W-:Y:S02]  /*1cc0*/  UIADD3 UR5, UPT, UPT, UR4, 0x1, URZ ;  /* 0x0000000104057890 */ /* 0x000fe4000fffe0ff */
[----:B------:R-:W-:Y:S02]  /*1cd0*/  UIADD3 UR16, UP1, UPT, UR26, 0x80, URZ ;  /* 0x000000801a107890 */ /* 0x000fe4000ff3e0ff */
[----:B------:R-:W-:Y:S02]  /*1ce0*/  UISETP.NE.AND UP0, UPT, UR5, 0x11, UPT ;  /* 0x000000110500788c */ /* 0x000fe4000bf05270 */
[----:B------:R-:W-:Y:S02]  /*1cf0*/  USHF.L.U32 UR34, UR6, 0x5, URZ ;  /* 0x0000000506227899 */ /* 0x000fe400080006ff */
[----:B------:R-:W-:Y:S02]  /*1d00*/  USEL UR9, URZ, 0x1, UP0 ;  /* 0x00000001ff097887 */ /* 0x000fe40008000000 */
[----:B------:R-:W-:-:S02]  /*1d10*/  USEL UR5, UR5, URZ, UP0 ;  /* 0x000000ff05057287 */ /* 0x000fc40008000000 */
[----:B------:R-:W-:Y:S02]  /*1d20*/  UIADD3 UR14, UP0, UPT, UR26, 0x180, URZ ;  /* 0x000001801a0e7890 */ /* 0x000fe4000ff1e0ff */
[----:B------:R-:W-:Y:S01]  /*1d30*/  ULEA UR8, UR5, UR7, 0x3 ;  /* 0x0000000705087291 */ /* 0x000fe2000f8e18ff */
[----:B------:R-:W-:Y:S01]  /*1d40*/  LOP3.LUT R12, R12, UR9, RZ, 0x3c, !PT ;  /* 0x000000090c0c7c12 */ /* 0x000fe2000f8e3cff */
[----:B------:R-:W-:Y:S02]  /*1d50*/  ULEA UR9, UR4, UR28, 0xb ;  /* 0x0000001c04097291 */ /* 0x000fe4000f8e58ff */
[----:B------:R-:W-:Y:S01]  /*1d60*/  UIADD3.X UR17, UPT, UPT, URZ, UR27, URZ, UP1, !UPT ;  /* 0x0000001bff117290 */ /* 0x000fe20008ffe4ff */
[----:B--2---:R-:W-:Y:S01]  /*1d70*/  SHF.L.U32 R0, R12, 0x1f, RZ ;  /* 0x0000001f0c007819 */ /* 0x004fe200000006ff */
[----:B------:R-:W-:Y:S02]  /*1d80*/  ULEA UR9, UR9, UR7, 0x1 ;  /* 0x0000000709097291 */ /* 0x000fe4000f8e08ff */
[----:B------:R-:W-:Y:S01]  /*1d90*/  UIADD3.X UR15, UPT, UPT, URZ, UR27, URZ, UP0, !UPT ;  /* 0x0000001bff0f7290 */ /* 0x000fe200087fe4ff */
[----:B------:R4:W1:Y:S01]  /*1da0*/  SYNCS.PHASECHK.TRANS64.TRYWAIT P0, [UR8+0x88], R0 ;  /* 0x00008800ff0075a7 */ /* 0x0008620008001108 */
[----:B------:R-:W-:-:S02]  /*1db0*/  ULEA UR8, UR4, UR7, 0xd ;  /* 0x0000000704087291 */ /* 0x000fc4000f8e68ff */
[----:B------:R-:W-:Y:S02]  /*1dc0*/  UIADD3 UR32, UPT, UPT, UR9, 0x4600, URZ ;  /* 0x0000460009207890 */ /* 0x000fe4000fffe0ff */
[----:B------:R-:W-:Y:S01]  /*1dd0*/  UIADD3 UR8, UPT, UPT, UR8, 0x15600, URZ ;  /* 0x0001560008087890 */ /* 0x000fe2000fffe0ff */
[----:B------:R-:W-:Y:S01]  /*1de0*/  UMOV UR13, 0x30000 ;  /* 0x00030000000d7882 */ /* 0x000fe20000000000 */
[----:B------:R-:W-:Y:S01]  /*1df0*/  UMOV UR18, 0x0 ;  /* 0x0000000000127882 */ /* 0x000fe20000000000 */
[----:B------:R-:W-:Y:S01]  /*1e00*/  UMOV UR19, 0x10000000 ;  /* 0x1000000000137882 */ /* 0x000fe20000000000 */
[----:B------:R-:W-:Y:S01]  /*1e10*/  UMOV UR12, UR36 ;  /* 0x00000024000c7c82 */ /* 0x000fe20008000000 */
[----:B------:R-:W-:Y:S01]  /*1e20*/  UMOV UR9, UR33 ;  /* 0x0000002100097c82 */ /* 0x000fe20008000000 */
[----:B------:R-:W-:Y:S01]  /*1e30*/  UMOV UR10, UR34 ;  /* 0x00000022000a7c82 */ /* 0x000fe20008000000 */
[----:B------:R2:W-:Y:S01]  /*1e40*/  UTMALDG.3D.MULTICAST [UR32], [UR16], UR13, desc[UR18] ;  /* 0x00001220100073b4 */ /* 0x0005e2000801180d */
[----:B------:R-:W-:Y:S01]  /*1e50*/  UIADD3 UR6, UPT, UPT, UR6, 0x1, URZ ;  /* 0x0000000106067890 */ /* 0x000fe2000fffe0ff */
[----:B------:R-:W-:-:S03]  /*1e60*/  UMOV UR4, UR5 ;  /* 0x0000000500047c82 */ /* 0x000fc60008000000 */
[----:B------:R-:W-:Y:S01]  /*1e70*/  UISETP.NE.AND UP0, UPT, UR6, UR21, UPT ;  /* 0x000000150600728c */ /* 0x000fe2000bf05270 */
[----:B------:R4:W-:Y:S01]  /*1e80*/  UTMALDG.3D [UR8], [UR14], desc[UR18] ;  /* 0x000012080e0075b4 */ /* 0x0009e20008011000 */
[----:B--2---:R-:W-:-:S07]  /*1e90*/  UMOV UR13, UR21 ;  /* 0x00000015000d7c82 */ /* 0x004fce0008000000 */
[----:B----4-:R-:W-:Y:S05]  /*1ea0*/  BRA.U UP0, `(.L_x_32) ;  /* 0xfffffffd00487547 */ /* 0x010fea000b83ffff */
.L_x_26:
[----:B------:R-:W-:Y:S01]  /*1eb0*/  ULEA UR4, UR5, UR7, 0x3 ;  /* 0x0000000705047291 */ /* 0x000fe2000f8e18ff */
[----:B--2---:R-:W-:Y:S01]  /*1ec0*/  SHF.L.U32 R0, R12, 0x1f, RZ ;  /* 0x0000001f0c007819 */ /* 0x004fe200000006ff */
[----:B------:R-:W-:Y:S01]  /*1ed0*/  @!P1 SYNCS.ARRIVE.TRANS64.A1T0 RZ, [UR7+0x158], RZ ;  /* 0x000158ffffff99a7 */ /* 0x000fe20008100007 */
[----:B------:R-:W-:-:S06]  /*1ee0*/  UISETP.GT.AND UP0, UPT, UR43, UR41, UPT ;  /* 0x000000292b00728c */ /* 0x000fcc000bf04270 */
[----:B-1-3--:R1:W2:Y:S03]  /*1ef0*/  SYNCS.PHASECHK.TRANS64.TRYWAIT P0, [UR4+0x88], R0 ;  /* 0x00008800ff0075a7 */ /* 0x00a2a60008001104 */
[----:B------:R-:W-:Y:S05]  /*1f00*/  BRA.U !UP0, `(.L_x_33) ;  /* 0x0000000108bc7547 */ /* 0x000fea000b800000 */
[----:B------:R-:W-:Y:S01]  /*1f10*/  UIADD3 UR25, UPT, UPT, UR44, UR13, URZ ;  /* 0x0000000d2c197290 */ /* 0x000fe2000fffe0ff */
[----:B------:R-:W-:-:S11]  /*1f20*/  UMOV UR4, UR5 ;  /* 0x0000000500047c82 */ /* 0x000fd60008000000 */
.L_x_39:
[----:B------:R-:W-:Y:S01]  /*1f30*/  ULEA UR17, UR4, UR7, 0x3 ;  /* 0x0000000704117291 */ /* 0x000fe2000f8e18ff */
[----:B--2---:R-:W-:Y:S01]  /*1f40*/  @!P3 MOV R2, 0x3000 ;  /* 0x000030000002b802 */ /* 0x004fe20000000f00 */
[----:B--2-4-:R-:W-:Y:S10]  /*1f50*/  @P0 BRA `(.L_x_34) ;  /* 0x00000000000c0947 */ /* 0x014ff40003800000 */
[----:B------:R-:W-:-:S04]  /*1f60*/  SHF.L.U32 R3, R12, 0x1f, RZ ;  /* 0x0000001f0c037819 */ /* 0x000fc800000006ff */
[----:B------:R-:W2:Y:S02]  /*1f70*/  SYNCS.PHASECHK.TRANS64.TRYWAIT P0, [UR17+0x88], R3 ;  /* 0x00008803ff0075a7 */ /* 0x000ea40008001111 */
[----:B--2---:R-:W-:Y:S05]  /*1f80*/  @!P0 BRA `(.L_x_35) ;  /* 0x0000006c00c88947 */ /* 0x004fea0003800000 */
.L_x_34:
[----:B------:R2:W-:Y:S01]  /*1f90*/  @!P3 SYNCS.ARRIVE.TRANS64 RZ, [UR17], R2 ;  /* 0x00000002ffffb9a7 */ /* 0x0005e20008000011 */
[----:B------:R-:W-:-:S04]  /*1fa0*/  ULOP3.LUT UR5, UR24, 0x2, URZ, 0xfc, !UPT ;  /* 0x0000000218057892 */ /* 0x000fc8000f8efcff */
[----:B------:R-:W-:-:S09]  /*1fb0*/  UISETP.NE.AND UP0, UPT, UR5, 0x2, UPT ;  /* 0x000000020500788c */ /* 0x000fd2000bf05270 */
[----:B------:R-:W-:Y:S05]  /*1fc0*/  BRA.U UP0, `(.L_x_36) ;  /* 0x0000000100047547 */ /* 0x000fea000b800000 */
[----:B------:R-:W-:Y:S05]  /*1fd0*/  BPT.TRAP 0x1 ;  /* 0x000000040000795c */ /* 0x000fea0000300000 */
.L_x_36:
[----:B------:R-:W-:Y:S04]  /*1fe0*/  BSSY.RECONVERGENT B0, `(.L_x_37) ;  /* 0x0000003000007945 */ /* 0x000fe80003800200 */
[----:B------:R-:W-:Y:S05]  /*1ff0*/  @P2 BRA `(.L_x_38) ;  /* 0x0000000000042947 */ /* 0x000fea0003800000 */
[----:B------:R-:W-:Y:S05]  /*2000*/  BPT.TRAP 0x1 ;  /* 0x000000040000795c */ /* 0x000fea0000300000 */
.L_x_38:
[----:B------:R-:W-:Y:S05]  /*2010*/  BSYNC.RECONVERGENT B0 ;  /* 0x0000000000007941 */ /* 0x000fea0003800200 */
.L_x_37:
[----:B------:R-:W-:Y:S02]  /*2020*/  UIADD3 UR5, UPT, UPT, UR4, 0x1, URZ ;  /* 0x0000000104057890 */ /* 0x000fe4000fffe0ff */
[----:B------:R-:W-:Y:S02]  /*2030*/  UIADD3 UR14, UP1, UPT, UR26, 0x80, URZ ;  /* 0x000000801a0e7890 */ /* 0x000fe4000ff3e0ff */
[----:B------:R-:W-:Y:S02]  /*2040*/  UISETP.NE.AND UP0, UPT, UR5, 0x11, UPT ;  /* 0x000000110500788c */ /* 0x000fe4000bf05270 */
[----:B------:R-:W-:Y:S02]  /*2050*/  USHF.L.U32 UR18, UR13, 0x5, URZ ;  /* 0x000000050d127899 */ /* 0x000fe400080006ff */
[----:B------:R-:W-:Y:S02]  /*2060*/  USEL UR8, URZ, 0x1, UP0 ;  /* 0x00000001ff087887 */ /* 0x000fe40008000000 */
[----:B------:R-:W-:-:S02]  /*2070*/  USEL UR5, UR5, URZ, UP0 ;  /* 0x000000ff05057287 */ /* 0x000fc40008000000 */
[----:B------:R-:W-:Y:S02]  /*2080*/  UIADD3 UR22, UP0, UPT, UR26, 0x180, URZ ;  /* 0x000001801a167890 */ /* 0x000fe4000ff1e0ff */
[----:B------:R-:W-:Y:S01]  /*2090*/  LOP3.LUT R12, R12, UR8, RZ, 0x3c, !PT ;  /* 0x000000080c0c7c12 */ /* 0x000fe2000f8e3cff */
[----:B------:R-:W-:Y:S02]  /*20a0*/  ULEA UR6, UR5, UR7, 0x3 ;  /* 0x0000000705067291 */ /* 0x000fe4000f8e18ff */
[----:B------:R-:W-:Y:S01]  /*20b0*/  ULEA UR8, UR4, UR7, 0xd ;  /* 0x0000000704087291 */ /* 0x000fe2000f8e68ff */
[----:B-1----:R-:W-:Y:S01]  /*20c0*/  SHF.L.U32 R0, R12, 0x1f, RZ ;  /* 0x0000001f0c007819 */ /* 0x002fe200000006ff */
[----:B------:R-:W-:Y:S02]  /*20d0*/  ULEA UR16, UR4, UR29, 0xc ;  /* 0x0000001d04107291 */ /* 0x000fe4000f8e60ff */
[----:B------:R-:W-:Y:S02]  /*20e0*/  UIADD3.X UR15, UPT, UPT, URZ, UR27, URZ, UP1, !UPT ;  /* 0x0000001bff0f7290 */ /* 0x000fe40008ffe4ff */
[----:B------:R-:W-:Y:S01]  /*20f0*/  UIADD3 UR8, UPT, UPT, UR8, 0x15600, URZ ;  /* 0x0001560008087890 */ /* 0x000fe2000fffe0ff */
[----:B------:R3:W4:Y:S01]  /*2100*/  SYNCS.PHASECHK.TRANS64.TRYWAIT P0, [UR6+0x88], R0 ;  /* 0x00008800ff0075a7 */ /* 0x0007220008001106 */
[----:B------:R-:W-:Y:S01]  /*2110*/  UIADD3.X UR23, UPT, UPT, URZ, UR27, URZ, UP0, !UPT ;  /* 0x0000001bff177290 */ /* 0x000fe200087fe4ff */
[----:B------:R-:W-:Y:S01]  /*2120*/  UMOV UR6, 0x30000 ;  /* 0x0003000000067882 */ /* 0x000fe20000000000 */
[----:B------:R-:W-:Y:S01]  /*2130*/  UMOV UR30, 0x0 ;  /* 0x00000000001e7882 */ /* 0x000fe20000000000 */
[----:B------:R-:W-:Y:S01]  /*2140*/  UMOV UR31, 0x10000000 ;  /* 0x10000000001f7882 */ /* 0x000fe20000000000 */
[----:B------:R-:W-:Y:S01]  /*2150*/  UMOV UR19, UR35 ;  /* 0x0000002300137c82 */ /* 0x000fe20008000000 */
[----:B------:R-:W-:Y:S01]  /*2160*/  UMOV UR20, UR36 ;  /* 0x0000002400147c82 */ /* 0x000fe20008000000 */
[----:B------:R-:W-:Y:S01]  /*2170*/  UMOV UR12, UR36 ;  /* 0x00000024000c7c82 */ /* 0x000fe20008000000 */
[----:B------:R-:W-:Y:S01]  /*2180*/  UMOV UR9, UR17 ;  /* 0x0000001100097c82 */ /* 0x000fe20008000000 */
[----:B------:R-:W-:Y:S01]  /*2190*/  UMOV UR10, UR18 ;  /* 0x00000012000a7c82 */ /* 0x000fe20008000000 */
[----:B------:R3:W-:Y:S01]  /*21a0*/  UTMALDG.3D.MULTICAST [UR16], [UR14], UR6, desc[UR30] ;  /* 0x00001e100e0073b4 */ /* 0x0007e20008011806 */
[----:B------:R-:W-:Y:S01]  /*21b0*/  UIADD3 UR13, UPT, UPT, UR13, 0x1, URZ ;  /* 0x000000010d0d7890 */ /* 0x000fe2000fffe0ff */
[----:B------:R-:W-:-:S03]  /*21c0*/  UMOV UR4, UR5 ;  /* 0x0000000500047c82 */ /* 0x000fc60008000000 */
[----:B------:R-:W-:Y:S01]  /*21d0*/  UISETP.NE.AND UP0, UPT, UR13, UR25, UPT ;  /* 0x000000190d00728c */ /* 0x000fe2000bf05270 */
[----:B------:R3:W-:Y:S08]  /*21e0*/  UTMALDG.3D [UR8], [UR22], desc[UR30] ;  /* 0x00001e08160075b4 */ /* 0x0007f00008011000 */
[----:B---3--:R-:W-:Y:S05]  /*21f0*/  BRA.U UP0, `(.L_x_39) ;  /* 0xfffffffd004c7547 */ /* 0x008fea000b83ffff */
.L_x_33:
[C---:B------:R-:W-:Y:S01]  /*2200*/  LEA R3, R11.reuse, UR7, 0x3 ;  /* 0x000000070b037c11 */ /* 0x040fe2000f8e18ff */
[----:B------:R-:W-:Y:S01]  /*2210*/  NOP ;  /* 0x0000000000007918 */ /* 0x000fe20000000000 */
[----:B-1----:R-:W-:Y:S02]  /*2220*/  SHF.L.U32 R0, R10, 0x1f, RZ ;  /* 0x0000001f0a007819 */ /* 0x002fe400000006ff */
[----:B------:R-:W-:Y:S02]  /*2230*/  LEA R4, R11, UR7, 0x4 ;  /* 0x000000070b047c11 */ /* 0x000fe4000f8e20ff */
[----:B--2-4-:R-:W1:Y:S02]  /*2240*/  SYNCS.PHASECHK.TRANS64.TRYWAIT P0, [R3+URZ+0x160], R0 ;  /* 0x00016000030075a7 */ /* 0x014e6400080011ff */
[----:B-1----:R-:W-:Y:S05]  /*2250*/  @!P0 BRA `(.L_x_40) ;  /* 0x0000006c002c8947 */ /* 0x002fea0003800000 */
.L_x_155:
[----:B------:R-:W2:Y:S01]  /*2260*/  LDS.128 R4, [R4+0x1f0] ;  /* 0x0001f00004047984 */ /* 0x000ea20000000c00 */
[----:B------:R-:W-:Y:S01]  /*2270*/  UISETP.GE.AND UP0, UPT, UR42, 0x1, UPT ;  /* 0x000000012a00788c */ /* 0x000fe2000bf06270 */
[----:B------:R-:W-:Y:S01]  /*2280*/  @!PT LDS RZ, [RZ] ;  /* 0x00000000fffff984 */ /* 0x000fe20000000800 */
[----:B------:R-:W-:Y:S01]  /*2290*/  @!PT LDS RZ, [RZ] ;  /* 0x00000000fffff984 */ /* 0x000fe20000000800 */
[----:B------:R-:W-:Y:S01]  /*22a0*/  @!PT LDS RZ, [RZ] ;  /* 0x00000000fffff984 */ /* 0x000fe20000000800 */
[----:B------:R-:W-:Y:S01]  /*22b0*/  @!PT LDS RZ, [RZ] ;  /* 0x00000000fffff984 */ /* 0x000fe20000000800 */
[----:B------:R3:W-:Y:S06]  /*22c0*/  MEMBAR.ALL.CTA ;  /* 0x0000000000007992 */ /* 0x0007ec0000008000 */
[----:B---3--:R-:W3:Y:S01]  /*22d0*/  FENCE.VIEW.ASYNC.S ;  /* 0x00000000000073c6 */ /* 0x008ee20000000000 */
[----:B--2---:R-:W-:-:S13]  /*22e0*/  LOP3.LUT P0, RZ, R6, 0x1, RZ, 0xc0, !PT ;  /* 0x0000000106ff7812 */ /* 0x004fda000780c0ff */
[----:B---3--:R-:W-:Y:S01]  /*22f0*/  VOTEU.ANY UP1, P0 ;  /* 0x0000000000ff7886 */ /* 0x008fe20000020100 */
[----:B------:R-:W-:-:S13]  /*2300*/  PLOP3.LUT P0, PT, PT, PT, UP1, 0x80, 0x8 ;  /* 0x000000000008781c */ /* 0x000fda0003f0f018 */
[----:B-1----:R-:W-:Y:S02]  /*2310*/  @P0 LOP3.LUT R0, R5, 0xffff, RZ, 0xc0, !PT ;  /* 0x0000ffff05000812 */ /* 0x002fe400078ec0ff */
[----:B------:R-:W-:Y:S02]  /*2320*/  @P0 MOV R2, R4 ;  /* 0x0000000400020202 */ /* 0x000fe40000000f00 */
[----:B------:R-:W-:Y:S01]  /*2330*/  @P0 R2UR UR6, R0 ;  /* 0x00000000000602ca */ /* 0x000fe200000e0000 */
[----:B------:R-:W-:Y:S01]  /*2340*/  VIADD R0, R3, 0x170 ;  /* 0x0000017003007836 */ /* 0x000fe20000000000 */
[----:B------:R-:W-:Y:S02]  /*2350*/  @P0 SHF.R.U32.HI R4, RZ, 0x10, R5 ;  /* 0x00000010ff040819 */ /* 0x000fe40000011605 */
[----:B------:R-:W-:Y:S02]  /*2360*/  @P0 R2UR UR8, R2 ;  /* 0x00000000020802ca */ /* 0x000fe400000e0000 */
[----:B------:R-:W-:-:S02]  /*2370*/  PRMT R0, RZ, 0x654, R0 ;  /* 0x00000654ff007816 */ /* 0x000fc40000000000 */
[----:B------:R-:W-:Y:S02]  /*2380*/  @P0 R2UR UR4, R4 ;  /* 0x00000000040402ca */ /* 0x000fe400000e0000 */
[----:B------:R1:W-:Y:S03]  /*2390*/  SYNCS.ARRIVE.TRANS64.RED.A1T0 RZ, [R0+URZ], RZ ;  /* 0x000000ff00ff79a7 */ /* 0x0003e600081004ff */
[----:B------:R-:W-:-:S04]  /*23a0*/  @UP1 UMOV UR37, UR6 ;  /* 0x0000000600251c82 */ /* 0x000fc80008000000 */
[----:B------:R-:W-:-:S04]  /*23b0*/  @UP1 UMOV UR38, UR8 ;  /* 0x0000000800261c82 */ /* 0x000fc80008000000 */
[----:B------:R-:W-:Y:S01]  /*23c0*/  @UP1 UMOV UR36, UR4 ;  /* 0x0000000400241c82 */ /* 0x000fe20008000000 */
[----:B------:R-:W-:Y:S05]  /*23d0*/  BRA.U !UP0, `(.L_x_41) ;  /* 0x0000000108d47547 */ /* 0x000fea000b800000 */
[----:B------:R-:W2:Y:S01]  /*23e0*/  LDCU.128 UR12, c[0x0][0xb10] ;  /* 0x00016200ff0c77ac */ /* 0x000ea20008000c00 */
[----:B------:R-:W3:Y:S01]  /*23f0*/  LDCU UR25, c[0x0][0xb20] ;  /* 0x00016400ff1977ac */ /* 0x000ee20008000800 */
[----:B------:R-:W4:Y:S01]  /*2400*/  LDCU UR20, c[0x0][0xb0c] ;  /* 0x00016180ff1477ac */ /* 0x000f220008000800 */
[----:B------:R-:W1:Y:S01]  /*2410*/  LDCU.64 UR10, c[0x0][0xb28] ;  /* 0x00016500ff0a77ac */ /* 0x000e620008000a00 */
[----:B------:R-:W-:Y:S02]  /*2420*/  UISETP.NE.AND UP3, UPT, UR42, 0x1, UPT ;  /* 0x000000012a00788c */ /* 0x000fe4000bf65270 */
[----:B--2---:R-:W-:Y:S02]  /*2430*/  UIMAD.WIDE.U32 UR16, UR39, UR15, URZ ;  /* 0x0000000f271072a5 */ /* 0x004fe4000f8e00ff */
[----:B------:R-:W-:Y:S02]  /*2440*/  UIMAD.WIDE.U32 UR8, UR40, UR12, URZ ;  /* 0x0000000c280872a5 */ /* 0x000fe4000f8e00ff */
[----:B------:R-:W-:-:S02]  /*2450*/  UISETP.NE.AND UP0, UPT, UR14, 0x1, UPT ;  /* 0x000000010e00788c */ /* 0x000fc4000bf05270 */
[----:B------:R-:W-:Y:S01]  /*2460*/  UIMAD.WIDE.U32 UR22, UR37, UR15, URZ ;  /* 0x0000000f251672a5 */ /* 0x000fe2000f8e00ff */
[----:B------:R-:W-:Y:S02]  /*2470*/  UMOV UR16, UR17 ;  /* 0x0000001100107c82 */ /* 0x000fe40008000000 */
[----:B------:R-:W-:Y:S01]  /*2480*/  UMOV UR8, UR9 ;  /* 0x0000000900087c82 */ /* 0x000fe20008000000 */
[----:B---3--:R-:W-:Y:S02]  /*2490*/  USHF.R.U32.HI UR16, URZ, UR25, UR16 ;  /* 0x00000019ff107299 */ /* 0x008fe40008011610 */
[----:B----4-:R-:W-:Y:S02]  /*24a0*/  UISETP.NE.AND UP2, UPT, UR20, 0x1, UPT ;  /* 0x000000011400788c */ /* 0x010fe4000bf45270 */
[----:B------:R-:W-:Y:S02]  /*24b0*/  USHF.R.U32.HI UR8, URZ, UR13, UR8 ;  /* 0x0000000dff087299 */ /* 0x000fe40008011608 */
[----:B------:R-:W-:-:S02]  /*24c0*/  USEL UR6, UR39, UR16, !UP0 ;  /* 0x0000001027067287 */ /* 0x000fc4000c000000 */
[----:B------:R-:W-:Y:S02]  /*24d0*/  USEL UR8, UR40, UR8, !UP2 ;  /* 0x0000000828087287 */ /* 0x000fe4000d000000 */
[----:B-1----:R-:W-:Y:S01]  /*24e0*/  UIMAD.WIDE.U32 UR16, UR6, UR10, URZ ;  /* 0x0000000a061072a5 */ /* 0x002fe2000f8e00ff */
[----:B------:R-:W-:Y:S01]  /*24f0*/  UMOV UR4, UR23 ;  /* 0x0000001700047c82 */ /* 0x000fe20008000000 */
[----:B------:R-:W-:Y:S02]  /*2500*/  UIMAD.WIDE.U32 UR18, UR38, UR12, URZ ;  /* 0x0000000c261272a5 */ /* 0x000fe4000f8e00ff */
[----:B------:R-:W-:-:S03]  /*2510*/  UIMAD.WIDE.U32 UR22, UR8, UR10, URZ ;  /* 0x0000000a081672a5 */ /* 0x000fc6000f8e00ff */
[----:B------:R-:W-:Y:S01]  /*2520*/  UMOV UR16, UR17 ;  /* 0x0000001100107c82 */ /* 0x000fe20008000000 */
[----:B------:R-:W-:Y:S02]  /*2530*/  USHF.R.U32.HI UR4, URZ, UR25, UR4 ;  /* 0x00000019ff047299 */ /* 0x000fe40008011604 */
[----:B------:R-:W-:Y:S01]  /*2540*/  @UP3 USHF.R.U32.HI UR6, URZ, UR11, UR16 ;  /* 0x0000000bff063299 */ /* 0x000fe20008011610 */
[----:B------:R-:W-:Y:S01]  /*2550*/  UMOV UR18, UR19 ;  /* 0x0000001300127c82 */ /* 0x000fe20008000000 */
[----:B------:R-:W-:Y:S01]  /*2560*/  UMOV UR22, UR23 ;  /* 0x0000001700167c82 */ /* 0x000fe20008000000 */
[----:B------:R-:W-:Y:S02]  /*2570*/  USHF.R.U32.HI UR13, URZ, UR13, UR18 ;  /* 0x0000000dff0d7299 */ /* 0x000fe40008011612 */
[----:B------:R-:W-:Y:S02]  /*2580*/  USEL UR4, UR37, UR4, !UP0 ;  /* 0x0000000425047287 */ /* 0x000fe4000c000000 */
[----:B------:R-:W-:-:S02]  /*2590*/  @UP3 USHF.R.U32.HI UR8, URZ, UR11, UR22 ;  /* 0x0000000bff083299 */ /* 0x000fc40008011616 */
[----:B------:R-:W-:Y:S02]  /*25a0*/  UIMAD UR9, UR42, UR6, URZ ;  /* 0x000000062a0972a4 */ /* 0x000fe4000f8e02ff */
[----:B------:R-:W-:Y:S02]  /*25b0*/  USEL UR6, UR38, UR13, !UP2 ;  /* 0x0000000d26067287 */ /* 0x000fe4000d000000 */
[----:B------:R-:W-:Y:S02]  /*25c0*/  UIMAD UR12, UR42, UR8, URZ ;  /* 0x000000082a0c72a4 */ /* 0x000fe4000f8e02ff */
[----:B------:R-:W-:Y:S02]  /*25d0*/  UISETP.GE.AND UP0, UPT, UR4, UR9, UPT ;  /* 0x000000090400728c */ /* 0x000fe4000bf06270 */
[----:B------:R-:W-:Y:S02]  /*25e0*/  UIMAD.WIDE.U32 UR16, UR4, UR10, URZ ;  /* 0x0000000a041072a5 */ /* 0x000fe4000f8e00ff */
[----:B------:R-:W-:-:S02]  /*25f0*/  UISETP.GE.OR UP0, UPT, UR6, UR12, UP0 ;  /* 0x0000000c0600728c */ /* 0x000fc40008706670 */
        /* <DEDUP_REMOVED lines=19> */
.L_x_41:
[----:B------:R-:W2:Y:S02]  /*2730*/  LDCU UR4, c[0x0][0xb30] ;  /* 0x00016600ff0477ac */ /* 0x000ea40008000800 */
[----:B--2---:R-:W-:-:S09]  /*2740*/  UISETP.NE.AND UP0, UPT, UR4, 0x1, UPT ;  /* 0x000000010400788c */ /* 0x004fd2000bf05270 */
[----:B------:R-:W-:Y:S05]  /*2750*/  BRA.U UP0, `(.L_x_42) ;  /* 0x0000000100447547 */ /* 0x000fea000b800000 */
[----:B------:R-:W2:Y:S01]  /*2760*/  LDCU.128 UR12, c[0x0][0xb10] ;  /* 0x00016200ff0c77ac */ /* 0x000ea20008000c00 */
[----:B------:R-:W3:Y:S01]  /*2770*/  LDCU UR16, c[0x0][0xb0c] ;  /* 0x00016180ff1077ac */ /* 0x000ee20008000800 */
[----:B------:R-:W4:Y:S01]  /*2780*/  LDCU UR17, c[0x0][0xb20] ;  /* 0x00016400ff1177ac */ /* 0x000f220008000800 */
[----:B--2---:R-:W-:Y:S02]  /*2790*/  UIMAD.WIDE.U32 UR10, UR38, UR12, URZ ;  /* 0x0000000c260a72a5 */ /* 0x004fe4000f8e00ff */
[----:B------:R-:W-:Y:S02]  /*27a0*/  UIMAD.WIDE.U32 UR8, UR37, UR15, URZ ;  /* 0x0000000f250872a5 */ /* 0x000fe4000f8e00ff */
[----:B---3--:R-:W-:Y:S02]  /*27b0*/  UISETP.NE.AND UP2, UPT, UR16, 0x1, UPT ;  /* 0x000000011000788c */ /* 0x008fe4000bf45270 */
[----:B------:R-:W-:Y:S01]  /*27c0*/  UISETP.NE.AND UP0, UPT, UR14, 0x1, UPT ;  /* 0x000000010e00788c */ /* 0x000fe2000bf05270 */
[----:B------:R-:W-:-:S02]  /*27d0*/  UMOV UR6, UR11 ;  /* 0x0000000b00067c82 */ /* 0x000fc40008000000 */
[----:B------:R-:W-:Y:S01]  /*27e0*/  UMOV UR4, UR9 ;  /* 0x0000000900047c82 */ /* 0x000fe20008000000 */
[----:B------:R-:W-:Y:S02]  /*27f0*/  USHF.R.U32.HI UR6, URZ, UR13, UR6 ;  /* 0x0000000dff067299 */ /* 0x000fe40008011606 */
[----:B----4-:R-:W-:Y:S02]  /*2800*/  USHF.R.U32.HI UR4, URZ, UR17, UR4 ;  /* 0x00000011ff047299 */ /* 0x010fe40008011604 */
[----:B------:R-:W-:Y:S02]  /*2810*/  USEL UR6, UR38, UR6, !UP2 ;  /* 0x0000000626067287 */ /* 0x000fe4000d000000 */
[----:B------:R-:W-:-:S04]  /*2820*/  USEL UR4, UR37, UR4, !UP0 ;  /* 0x0000000425047287 */ /* 0x000fc8000c000000 */
[----:B------:R-:W-:Y:S02]  /*2830*/  UIADD3 UR8, UPT, UPT, UR6, -UR4, URZ ;  /* 0x8000000406087290 */ /* 0x000fe4000fffe0ff */
[----:B------:R-:W-:Y:S02]  /*2840*/  UIADD3 UR4, UPT, UPT, -UR6, UR4, URZ ;  /* 0x0000000406047290 */ /* 0x000fe4000fffe1ff */
[----:B------:R-:W-:Y:S02]  /*2850*/  UIMAD UR37, UR8, UR14, UR37 ;  /* 0x0000000e082572a4 */ /* 0x000fe4000f8e0225 */
[----:B------:R-:W-:-:S12]  /*2860*/  UIMAD UR38, UR4, UR16, UR38 ;  /* 0x00000010042672a4 */ /* 0x000fd8000f8e0226 */
.L_x_42:
[----:B------:R-:W-:Y:S01]  /*2870*/  VIADD R11, R11, 0x1 ;  /* 0x000000010b0b7836 */ /* 0x000fe20000000000 */
[----:B------:R-:W-:Y:S02]  /*2880*/  R2UR UR6, R48 ;  /* 0x00000000300672ca */ /* 0x000fe400000e0000 */
[----:B------:R-:W-:Y:S02]  /*2890*/  R2UR UR4, R47 ;  /* 0x000000002f0472ca */ /* 0x000fe400000e0000 */
[C---:B------:R-:W-:Y:S02]  /*28a0*/  ISETP.NE.AND P0, PT, R11.reuse, 0x2, PT ;  /* 0x000000020b00780c */ /* 0x040fe40003f05270 */
[----:B------:R-:W-:Y:S02]  /*28b0*/  PLOP3.LUT P1, PT, PT, PT, PT, 0x80, 0x8 ;  /* 0x000000000008781c */ /* 0x000fe40003f2f070 */
[----:B-1----:R-:W-:Y:S02]  /*28c0*/  SEL R0, RZ, 0x1, P0 ;  /* 0x00000001ff007807 */ /* 0x002fe40000000000 */
[----:B------:R-:W-:-:S02]  /*28d0*/  SEL R11, R11, RZ, P0 ;  /* 0x000000ff0b0b7207 */ /* 0x000fc40000000000 */
[----:B------:R-:W-:Y:S01]  /*28e0*/  LOP3.LUT R10, R10, R0, RZ, 0x3c, !PT ;  /* 0x000000000a0a7212 */ /* 0x000fe200078e3cff */
[----:B------:R-:W-:Y:S02]  /*28f0*/  UIADD3 UR16, UPT, UPT, UR38, UR6, URZ ;  /* 0x0000000626107290 */ /* 0x000fe4000fffe0ff */
[----:B------:R-:W-:Y:S01]  /*2900*/  UIADD3 UR20, UPT, UPT, UR37, UR4, URZ ;  /* 0x0000000425147290 */ /* 0x000fe2000fffe0ff */
[----:B------:R-:W-:Y:S11]  /*2910*/  BRA.U UP1, `(.L_x_43) ;  /* 0xfffffff101507547 */ /* 0x000ff6000b83ffff */
[----:B------:R-:W-:Y:S01]  /*2920*/  UIADD3 UR7, UPT, UPT, UR7, 0x88, URZ ;  /* 0x0000008807077890 */ /* 0x000fe2000fffe0ff */
[----:B------:R-:W-:-:S03]  /*2930*/  SHF.L.U32 R2, R12, 0x1f, RZ ;  /* 0x0000001f0c027819 */ /* 0x000fc600000006ff */
[----:B------:R-:W-:-:S09]  /*2940*/  ULEA UR4, UR5, UR7, 0x3 ;  /* 0x0000000705047291 */ /* 0x000fd2000f8e18ff */
[----:B------:R-:W1:Y:S02]  /*2950*/  SYNCS.PHASECHK.TRANS64.TRYWAIT P0, [UR4], R2 ;  /* 0x00000002ff0075a7 */ /* 0x000e640008001104 */
[----:B-1----:R-:W-:Y:S05]  /*2960*/  @!P0 BRA `(.L_x_44) ;  /* 0x00000064007c8947 */ /* 0x002fea0003800000 */
.L_x_157:
[----:B------:R-:W-:-:S04]  /*2970*/  UIADD3 UR4, UPT, UPT, UR5, 0x1, URZ ;  /* 0x0000000105047890 */ /* 0x000fc8000fffe0ff */
[----:B------:R-:W-:-:S04]  /*2980*/  UISETP.NE.AND UP0, UPT, UR4, 0x11, UPT ;  /* 0x000000110400788c */ /* 0x000fc8000bf05270 */
[----:B------:R-:W-:Y:S02]  /*2990*/  USEL UR6, URZ, 0x1, UP0 ;  /* 0x00000001ff067887 */ /* 0x000fe40008000000 */
[----:B------:R-:W-:-:S04]  /*29a0*/  USEL UR4, UR4, URZ, UP0 ;  /* 0x000000ff04047287 */ /* 0x000fc80008000000 */
[----:B------:R-:W-:Y:S01]  /*29b0*/  ULEA UR5, UR4, UR7, 0x3 ;  /* 0x0000000704057291 */ /* 0x000fe2000f8e18ff */
[----:B-1----:R-:W-:-:S04]  /*29c0*/  LOP3.LUT R2, R12, UR6, RZ, 0x3c, !PT ;  /* 0x000000060c027c12 */ /* 0x002fc8000f8e3cff */
[----:B------:R-:W-:-:S04]  /*29d0*/  SHF.L.U32 R3, R2, 0x1f, RZ ;  /* 0x0000001f02037819 */ /* 0x000fc800000006ff */
[----:B------:R-:W1:Y:S02]  /*29e0*/  SYNCS.PHASECHK.TRANS64.TRYWAIT P0, [UR5], R3 ;  /* 0x00000003ff0075a7 */ /* 0x000e640008001105 */
[----:B-1----:R-:W-:Y:S05]  /*29f0*/  @!P0 BRA `(.L_x_45) ;  /* 0x0000006400708947 */ /* 0x002fea0003800000 */
.L_x_159:
[----:B------:R-:W-:-:S04]  /*2a00*/  UIADD3 UR4, UPT, UPT, UR4, 0x1, URZ ;  /* 0x0000000104047890 */ /* 0x000fc8000fffe0ff */
[----:B------:R-:W-:-:S04]  /*2a10*/  UISETP.NE.AND UP0, UPT, UR4, 0x11, UPT ;  /* 0x000000110400788c */ /* 0x000fc8000bf05270 */
[----:B------:R-:W-:Y:S02]  /*2a20*/  USEL UR6, URZ, 0x1, UP0 ;  /* 0x00000001ff067887 */ /* 0x000fe40008000000 */
[----:B------:R-:W-:-:S04]  /*2a30*/  USEL UR4, UR4, URZ, UP0 ;  /* 0x000000ff04047287 */ /* 0x000fc80008000000 */
[----:B------:R-:W-:Y:S01]  /*2a40*/  ULEA UR5, UR4, UR7, 0x3 ;  /* 0x0000000704057291 */ /* 0x000fe2000f8e18ff */
[----:B------:R-:W-:-:S04]  /*2a50*/  LOP3.LUT R2, R2, UR6, RZ, 0x3c, !PT ;  /* 0x0000000602027c12 */ /* 0x000fc8000f8e3cff */
[----:B-1----:R-:W-:-:S04]  /*2a60*/  SHF.L.U32 R3, R2, 0x1f, RZ ;  /* 0x0000001f02037819 */ /* 0x002fc800000006ff */
[----:B------:R-:W1:Y:S02]  /*2a70*/  SYNCS.PHASECHK.TRANS64.TRYWAIT P0, [UR5], R3 ;  /* 0x00000003ff0075a7 */ /* 0x000e640008001105 */
[----:B-1----:R-:W-:Y:S05]  /*2a80*/  @!P0 BRA `(.L_x_46) ;  /* 0x0000006400648947 */ /* 0x002fea0003800000 */
.L_x_161:
        /* <DEDUP_REMOVED lines=9> */
.L_x_163:
        /* <DEDUP_REMOVED lines=9> */
.L_x_165:
        /* <DEDUP_REMOVED lines=9> */
.L_x_167:
        /* <DEDUP_REMOVED lines=9> */
.L_x_169:
        /* <DEDUP_REMOVED lines=9> */
.L_x_171:
        /* <DEDUP_REMOVED lines=9> */
.L_x_173:
        /* <DEDUP_REMOVED lines=9> */
.L_x_175:
        /* <DEDUP_REMOVED lines=9> */
.L_x_177:
        /* <DEDUP_REMOVED lines=9> */
.L_x_179:
        /* <DEDUP_REMOVED lines=9> */
.L_x_181:
        /* <DEDUP_REMOVED lines=9> */
.L_x_183:
        /* <DEDUP_REMOVED lines=9> */
.L_x_185:
        /* <DEDUP_REMOVED lines=9> */
.L_x_187:
[----:B------:R-:W-:-:S04]  /*31e0*/  UIADD3 UR4, UPT, UPT, UR4, 0x1, URZ ;  /* 0x0000000104047890 */ /* 0x000fc8000fffe0ff */
[----:B------:R-:W-:-:S04]  /*31f0*/  UISETP.NE.AND UP0, UPT, UR4, 0x11, UPT ;  /* 0x000000110400788c */ /* 0x000fc8000bf05270 */
[----:B------:R-:W-:Y:S02]  /*3200*/  USEL UR5, URZ, 0x1, UP0 ;  /* 0x00000001ff057887 */ /* 0x000fe40008000000 */
[----:B------:R-:W-:-:S04]  /*3210*/  USEL UR4, UR4, URZ, UP0 ;  /* 0x000000ff04047287 */ /* 0x000fc80008000000 */
[----:B------:R-:W-:Y:S01]  /*3220*/  ULEA UR4, UR4, UR7, 0x3 ;  /* 0x0000000704047291 */ /* 0x000fe2000f8e18ff */
[----:B------:R-:W-:-:S04]  /*3230*/  LOP3.LUT R2, R2, UR5, RZ, 0x3c, !PT ;  /* 0x0000000502027c12 */ /* 0x000fc8000f8e3cff */
[----:B------:R-:W-:Y:S01]  /*3240*/  SHF.L.U32 R2, R2, 0x1f, RZ ;  /* 0x0000001f02027819 */ /* 0x000fe200000006ff */
[----:B-1----:R-:W-:-:S07]  /*3250*/  IMAD.U32 R0, RZ, RZ, UR4 ;  /* 0x00000004ff007e24 */ /* 0x002fce000f8e00ff */
.L_x_60:
[----:B-1----:R1:W2:Y:S02]  /*3260*/  SYNCS.PHASECHK.TRANS64.TRYWAIT P0, [R0+URZ], R2 ;  /* 0x00000002000075a7 */ /* 0x0022a400080011ff */
[----:B--2---:R-:W-:Y:S05]  /*3270*/  @!P0 NANOSLEEP.SYNCS 0x989680 ;  /* 0x009896800000895d */ /* 0x004fea0003900000 */
[----:B------:R-:W2:Y:S02]  /*3280*/  @!P0 SYNCS.PHASECHK.TRANS64 P0, [R0+URZ], R2 ;  /* 0x00000002000085a7 */ /* 0x000ea400080010ff */
[----:B--2---:R-:W-:Y:S05]  /*3290*/  @P0 EXIT ;  /* 0x000000000000094d */ /* 0x004fea0003800000 */
[----:B------:R-:W-:Y:S05]  /*32a0*/  BRA `(.L_x_60) ;  /* 0xfffffffc00ec7947 */ /* 0x000fea000383ffff */
.L_x_23:
[----:B------:R-:W1:Y:S02]  /*32b0*/  S2UR UR4, SR_CgaCtaId ;  /* 0x00000000000479c3 */ /* 0x000e640000008800 */
[----:B-1----:R-:W-:-:S04]  /*32c0*/  UISETP.NE.AND UP0, UPT, UR4, URZ, UPT ;  /* 0x000000ff0400728c */ /* 0x002fc8000bf05270 */
[----:B------:R-:W-:-:S09]  /*32d0*/  UISETP.NE.OR UP0, UPT, UR17, 0x1, UP0 ;  /* 0x000000011100788c */ /* 0x000fd20008705670 */
[----:B------:R-:W-:Y:S05]  /*32e0*/  BRA.U UP0, `(.L_x_61) ;  /* 0x00000005004c7547 */ /* 0x000fea000b800000 */
[----:B------:R-:W1:Y:S01]  /*32f0*/  S2UR UR5, SR_CgaCtaId ;  /* 0x00000000000579c3 */ /* 0x000e620000008800 */
[----:B------:R-:W-:Y:S01]  /*3300*/  UMOV UR4, 0x400 ;  /* 0x0000040000047882 */ /* 0x000fe20000000000 */
[----:B------:R-:W-:Y:S01]  /*3310*/  ISETP.GE.U32.AND P2, PT, R0, 0x2, PT ;  /* 0x000000020000780c */ /* 0x000fe20003f46070 */
[----:B------:R-:W-:Y:S01]  /*3320*/  IMAD.MOV.U32 R12, RZ, RZ, 0x1 ;  /* 0x00000001ff0c7424 */ /* 0x000fe200078e00ff */
[----:B------:R-:W-:Y:S02]  /*3330*/  CS2R R10, SRZ ;  /* 0x00000000000a7805 */ /* 0x000fe4000001ff00 */
[----:B------:R-:W-:Y:S01]  /*3340*/  CS2R R8, SRZ ;  /* 0x0000000000087805 */ /* 0x000fe2000001ff00 */
[----:B-1----:R-:W-:-:S03]  /*3350*/  ULEA UR6, UR5, UR4, 0x18 ;  /* 0x0000000405067291 */ /* 0x002fc6000f8ec0ff */
[----:B------:R-:W-:-:S09]  /*3360*/  UMOV UR5, URZ ;  /* 0x000000ff00057c82 */ /* 0x000fd20008000000 */
.L_x_65:
[----:B------:R-:W-:Y:S02]  /*3370*/  LEA R2, R8, UR6, 0x3 ;  /* 0x0000000608027c11 */ /* 0x000fe4000f8e18ff */
[----:B------:R-:W-:-:S03]  /*3380*/  SHF.L.U32 R4, R9, 0x1f, RZ ;  /* 0x0000001f09047819 */ /* 0x000fc600000006ff */
[----:B------:R-:W-:Y:S01]  /*3390*/  VIADD R5, R2, 0x1d0 ;  /* 0x000001d002057836 */ /* 0x000fe20000000000 */
[----:B------:R-:W1:Y:S02]  /*33a0*/  SYNCS.PHASECHK.TRANS64.TRYWAIT P0, [R2+URZ+0x1c0], R4 ;  /* 0x0001c004020075a7 */ /* 0x000e6400080011ff */
[----:B-1----:R-:W-:Y:S05]  /*33b0*/  @!P0 BRA `(.L_x_62) ;  /* 0x0000006000688947 */ /* 0x002fea0003800000 */
.L_x_188:
[----:B------:R-:W-:Y:S01]  /*33c0*/  ULEA UR4, UR5, UR6, 0x3 ;  /* 0x0000000605047291 */ /* 0x000fe2000f8e18ff */
[----:B-1----:R-:W-:Y:S01]  /*33d0*/  PRMT R2, RZ, 0x654, R5 ;  /* 0x00000654ff027816 */ /* 0x002fe20000000005 */
[----:B------:R-:W-:Y:S01]  /*33e0*/  @!P2 IMAD.MOV.U32 R4, RZ, RZ, 0x10 ;  /* 0x00000010ff04a424 */ /* 0x000fe200078e00ff */
[----:B------:R-:W-:Y:S01]  /*33f0*/  SHF.L.U32 R5, R12, 0x1f, RZ ;  /* 0x0000001f0c057819 */ /* 0x000fe200000006ff */
[----:B------:R-:W-:Y:S01]  /*3400*/  UIADD3 UR7, UPT, UPT, UR4, 0x160, URZ ;  /* 0x0000016004077890 */ /* 0x000fe2000fffe0ff */
[----:B------:R1:W-:Y:S05]  /*3410*/  SYNCS.ARRIVE.TRANS64.RED.A1T0 RZ, [R2+URZ], RZ ;  /* 0x000000ff02ff79a7 */ /* 0x0003ea00081004ff */
[----:B------:R-:W-:Y:S01]  /*3420*/  IMAD.U32 R6, RZ, RZ, UR7 ;  /* 0x00000007ff067e24 */ /* 0x000fe2000f8e00ff */
[----:B------:R-:W2:Y:S04]  /*3430*/  SYNCS.PHASECHK.TRANS64.TRYWAIT P0, [UR4+0x170], R5 ;  /* 0x00017005ff0075a7 */ /* 0x000ea80008001104 */
[----:B------:R-:W-:Y:S01]  /*3440*/  PRMT R6, R0, 0x654, R6 ;  /* 0x0000065400067816 */ /* 0x000fe20000000006 */
[----:B-12---:R-:W-:Y:S06]  /*3450*/  @!P0 BRA `(.L_x_63) ;  /* 0x0000006000548947 */ /* 0x006fec0003800000 */
.L_x_190:
[----:B------:R-:W-:Y:S01]  /*3460*/  ULEA UR8, UR5, UR6, 0x4 ;  /* 0x0000000605087291 */ /* 0x000fe2000f8e20ff */
[----:B------:R-:W-:Y:S01]  /*3470*/  SEL R3, R6, R3, !P2 ;  /* 0x0000000306037207 */ /* 0x000fe20005000000 */
[----:B------:R-:W-:Y:S01]  /*3480*/  UIADD3 UR9, UPT, UPT, UR4, 0x160, URZ ;  /* 0x0000016004097890 */ /* 0x000fe2000fffe0ff */
[----:B-1----:R-:W-:Y:S01]  /*3490*/  LEA R2, R11, UR6, 0x3 ;  /* 0x000000060b027c11 */ /* 0x002fe2000f8e18ff */
[----:B------:R-:W-:Y:S01]  /*34a0*/  UIADD3 UR8, UPT, UPT, UR8, 0x1f0, URZ ;  /* 0x000001f008087890 */ /* 0x000fe2000fffe0ff */
[----:B------:R1:W-:Y:S01]  /*34b0*/  @!P2 SYNCS.ARRIVE.TRANS64.RED RZ, [R3+URZ], R4 ;  /* 0x0000000403ffa9a7 */ /* 0x0003e200080004ff */
[----:B------:R-:W-:Y:S01]  /*34c0*/  UIADD3 UR4, UPT, UPT, UR5, 0x1, URZ ;  /* 0x0000000105047890 */ /* 0x000fe2000fffe0ff */
[----:B------:R-:W-:-:S03]  /*34d0*/  VIADD R8, R8, 0x1 ;  /* 0x0000000108087836 */ /* 0x000fc60000000000 */
[----:B------:R-:W-:Y:S02]  /*34e0*/  UISETP.NE.AND UP0, UPT, UR4, 0x2, UPT ;  /* 0x000000020400788c */ /* 0x000fe4000bf05270 */
[----:B------:R-:W-:Y:S01]  /*34f0*/  ISETP.NE.AND P0, PT, R8, 0x2, PT ;  /* 0x000000020800780c */ /* 0x000fe20003f05270 */
[----:B------:R-:W-:Y:S06]  /*3500*/  UGETNEXTWORKID.BROADCAST [UR8], [UR9] ;  /* 0x00000000080073ca */ /* 0x000fec0008000100 */
[----:B------:R-:W-:Y:S02]  /*3510*/  USEL UR7, URZ, 0x1, UP0 ;  /* 0x00000001ff077887 */ /* 0x000fe40008000000 */
[----:B------:R-:W-:-:S04]  /*3520*/  USEL UR5, UR4, URZ, UP0 ;  /* 0x000000ff04057287 */ /* 0x000fc80008000000 */
[----:B------:R-:W-:Y:S02]  /*3530*/  LOP3.LUT R12, R12, UR7, RZ, 0x3c, !PT ;  /* 0x000000070c0c7c12 */ /* 0x000fe4000f8e3cff */
[----:B-1----:R-:W-:-:S04]  /*3540*/  SHF.L.U32 R4, R10, 0x1f, RZ ;  /* 0x0000001f0a047819 */ /* 0x002fc800000006ff */
[----:B------:R-:W1:Y:S02]  /*3550*/  SYNCS.PHASECHK.TRANS64.TRYWAIT P1, [R2+URZ+0x160], R4 ;  /* 0x00016004020075a7 */ /* 0x000e6400080211ff */
[----:B-1----:R-:W-:Y:S05]  /*3560*/  @!P1 BRA `(.L_x_64) ;  /* 0x0000006000289947 */ /* 0x002fea0003800000 */
.L_x_191:
[C---:B-1----:R-:W-:Y:S01]  /*3570*/  LEA R4, R11.reuse, UR6, 0x4 ;  /* 0x000000060b047c11 */ /* 0x042fe2000f8e20ff */
[----:B------:R-:W-:Y:S01]  /*3580*/  VIADD R2, R2, 0x170 ;  /* 0x0000017002027836 */ /* 0x000fe20000000000 */
[----:B------:R-:W-:Y:S01]  /*3590*/  SEL R8, R8, RZ, P0 ;  /* 0x000000ff08087207 */ /* 0x000fe20000000000 */
[----:B------:R-:W-:-:S03]  /*35a0*/  VIADD R11, R11, 0x1 ;  /* 0x000000010b0b7836 */ /* 0x000fc60000000000 */
[----:B------:R-:W1:Y:S01]  /*35b0*/  LDS.128 R4, [R4+0x1f0] ;  /* 0x0001f00004047984 */ /* 0x000e620000000c00 */
[----:B------:R-:W-:Y:S02]  /*35c0*/  PRMT R2, RZ, 0x654, R2 ;  /* 0x00000654ff027816 */ /* 0x000fe40000000002 */
[C---:B------:R-:W-:Y:S01]  /*35d0*/  ISETP.NE.AND P1, PT, R11.reuse, 0x2, PT ;  /* 0x000000020b00780c */ /* 0x040fe20003f25270 */
[----:B------:R-:W-:Y:S01]  /*35e0*/  @!PT LDS RZ, [RZ] ;  /* 0x00000000fffff984 */ /* 0x000fe20000000800 */
[----:B------:R-:W-:Y:S01]  /*35f0*/  @!PT LDS RZ, [RZ] ;  /* 0x00000000fffff984 */ /* 0x000fe20000000800 */
[----:B------:R-:W-:Y:S01]  /*3600*/  @!PT LDS RZ, [RZ] ;  /* 0x00000000fffff984 */ /* 0x000fe20000000800 */
[----:B------:R-:W-:Y:S01]  /*3610*/  @!PT LDS RZ, [RZ] ;  /* 0x00000000fffff984 */ /* 0x000fe20000000800 */
[----:B------:R2:W-:Y:S06]  /*3620*/  MEMBAR.ALL.CTA ;  /* 0x0000000000007992 */ /* 0x0005ec0000008000 */
[----:B--2---:R-:W2:Y:S01]  /*3630*/  FENCE.VIEW.ASYNC.S ;  /* 0x00000000000073c6 */ /* 0x004ea20000000000 */
[----:B------:R-:W-:Y:S01]  /*3640*/  SEL R11, R11, RZ, P1 ;  /* 0x000000ff0b0b7207 */ /* 0x000fe20000800000 */
[----:B--2---:R2:W-:Y:S01]  /*3650*/  SYNCS.ARRIVE.TRANS64.RED.A1T0 RZ, [R2+URZ], RZ ;  /* 0x000000ff02ff79a7 */ /* 0x0045e200081004ff */
[----:B-1----:R-:W-:-:S02]  /*3660*/  LOP3.LUT P3, RZ, R6, 0x1, RZ, 0xc0, !PT ;  /* 0x0000000106ff7812 */ /* 0x002fc4000786c0ff */
[----:B------:R-:W-:-:S04]  /*3670*/  SEL R4, RZ, 0x1, P1 ;  /* 0x00000001ff047807 */ /* 0x000fc80000800000 */
[----:B------:R-:W-:Y:S02]  /*3680*/  LOP3.LUT R10, R10, R4, RZ, 0x3c, !PT ;  /* 0x000000040a0a7212 */ /* 0x000fe400078e3cff */
[----:B--2---:R-:W-:-:S04]  /*3690*/  SEL R2, RZ, 0x1, P0 ;  /* 0x00000001ff027807 */ /* 0x004fc80000000000 */
[----:B------:R-:W-:Y:S01]  /*36a0*/  LOP3.LUT R9, R9, R2, RZ, 0x3c, !PT ;  /* 0x0000000209097212 */ /* 0x000fe200078e3cff */
[----:B------:R-:W-:Y:S06]  /*36b0*/  @P3 BRA `(.L_x_65) ;  /* 0xfffffffc002c3947 */ /* 0x000fec000383ffff */
[----:B------:R-:W-:Y:S01]  /*36c0*/  ULEA UR4, UR5, UR6, 0x3 ;  /* 0x0000000605047291 */ /* 0x000fe2000f8e18ff */
[----:B------:R-:W-:-:S08]  /*36d0*/  SHF.L.U32 R2, R12, 0x1f, RZ ;  /* 0x0000001f0c027819 */ /* 0x000fd000000006ff */
[----:B------:R-:W1:Y:S02]  /*36e0*/  SYNCS.PHASECHK.TRANS64 P0, [UR4+0x170], R2 ;  /* 0x00017002ff0075a7 */ /* 0x000e640008001004 */
[----:B-1----:R-:W-:Y:S05]  /*36f0*/  @P0 BRA `(.L_x_66) ;  /* 0x0000000000080947 */ /* 0x002fea0003800000 */
[----:B------:R-:W1:Y:S02]  /*3700*/  SYNCS.PHASECHK.TRANS64.TRYWAIT P0, [UR4+0x170], R2 ;  /* 0x00017002ff0075a7 */ /* 0x000e640008001104 */
[----:B-1----:R-:W-:Y:S05]  /*3710*/  @!P0 BRA `(.L_x_67) ;  /* 0x0000005c00d08947 */ /* 0x002fea0003800000 */
.L_x_66:
[----:B------:R-:W-:-:S04]  /*3720*/  UIADD3 UR7, UPT, UPT, UR5, 0x1, URZ ;  /* 0x0000000105077890 */ /* 0x000fc8000fffe0ff */
[----:B------:R-:W-:-:S04]  /*3730*/  UISETP.NE.AND UP0, UPT, UR7, 0x2, UPT ;  /* 0x000000020700788c */ /* 0x000fc8000bf05270 */
[----:B------:R-:W-:Y:S02]  /*3740*/  USEL UR8, URZ, 0x1, UP0 ;  /* 0x00000001ff087887 */ /* 0x000fe40008000000 */
[----:B------:R-:W-:-:S04]  /*3750*/  USEL UR7, UR7, URZ, UP0 ;  /* 0x000000ff07077287 */ /* 0x000fc80008000000 */
[----:B------:R-:W-:Y:S01]  /*3760*/  ULEA UR7, UR7, UR6, 0x3 ;  /* 0x0000000607077291 */ /* 0x000fe2000f8e18ff */
[----:B-1----:R-:W-:-:S04]  /*3770*/  LOP3.LUT R2, R12, UR8, RZ, 0x3c, !PT ;  /* 0x000000080c027c12 */ /* 0x002fc8000f8e3cff */
[----:B------:R-:W-:-:S04]  /*3780*/  SHF.L.U32 R0, R2, 0x1f, RZ ;  /* 0x0000001f02007819 */ /* 0x000fc800000006ff */
[----:B------:R-:W1:Y:S02]  /*3790*/  SYNCS.PHASECHK.TRANS64 P0, [UR7+0x170], R0 ;  /* 0x00017000ff0075a7 */ /* 0x000e640008001007 */
[----:B-1----:R-:W-:Y:S05]  /*37a0*/  @P0 EXIT ;  /* 0x000000000000094d */ /* 0x002fea0003800000 */
[----:B------:R-:W-:Y:S02]  /*37b0*/  SHF.L.U32 R2, R2, 0x1f, RZ ;  /* 0x0000001f02027819 */ /* 0x000fe400000006ff */
[----:B------:R-:W-:-:S07]  /*37c0*/  MOV R0, UR7 ;  /* 0x0000000700007c02 */ /* 0x000fce0008000f00 */
.L_x_68:
[----:B-1----:R1:W2:Y:S02]  /*37d0*/  SYNCS.PHASECHK.TRANS64.TRYWAIT P0, [R0+URZ+0x170], R2 ;  /* 0x00017002000075a7 */ /* 0x0022a400080011ff */
[----:B--2---:R-:W-:Y:S05]  /*37e0*/  @!P0 NANOSLEEP.SYNCS 0x989680 ;  /* 0x009896800000895d */ /* 0x004fea0003900000 */
[----:B------:R-:W2:Y:S02]  /*37f0*/  @!P0 SYNCS.PHASECHK.TRANS64 P0, [R0+URZ+0x170], R2 ;  /* 0x00017002000085a7 */ /* 0x000ea400080010ff */
[----:B--2---:R-:W-:Y:S05]  /*3800*/  @P0 EXIT ;  /* 0x000000000000094d */ /* 0x004fea0003800000 */
[----:B------:R-:W-:Y:S05]  /*3810*/  BRA `(.L_x_68) ;  /* 0xfffffffc00ec7947 */ /* 0x000fea000383ffff */
.L_x_61:
[----:B------:R-:W-:Y:S05]  /*3820*/  BRA.U UP4, `(.L_x_69) ;  /* 0x0000000d04a07547 */ /* 0x000fea000b800000 */
[----:B------:R-:W1:Y:S01]  /*3830*/  S2UR UR7, SR_CgaCtaId ;  /* 0x00000000000779c3 */ /* 0x000e620000008800 */
[----:B------:R-:W-:Y:S01]  /*3840*/  UMOV UR4, 0x40 ;  /* 0x0000004000047882 */ /* 0x000fe20000000000 */
[----:B------:R-:W-:Y:S01]  /*3850*/  NOP ;  /* 0x0000000000007918 */ /* 0x000fe20000000000 */
[----:B------:R-:W-:Y:S01]  /*3860*/  UMOV UR6, 0x400 ;  /* 0x0000040000067882 */ /* 0x000fe20000000000 */
[----:B-1----:R-:W-:Y:S02]  /*3870*/  ULEA UR5, UR7, UR4, 0x18 ;  /* 0x0000000407057291 */ /* 0x002fe4000f8ec0ff */
[----:B------:R-:W-:-:S07]  /*3880*/  ULEA UR6, UR7, UR6, 0x18 ;  /* 0x0000000607067291 */ /* 0x000fce000f8ec0ff */
[----:B------:R-:W1:Y:S02]  /*3890*/  LDS.U8 R0, [UR5+0x1c] ;  /* 0x00001c05ff007984 */ /* 0x000e640008000000 */
[----:B-1----:R-:W-:-:S13]  /*38a0*/  ISETP.NE.AND P0, PT, R0, RZ, PT ;  /* 0x000000ff0000720c */ /* 0x002fda0003f05270 */
[----:B------:R-:W-:Y:S05]  /*38b0*/  @P0 BRA `(.L_x_70) ;  /* 0x0000000000580947 */ /* 0x000fea0003800000 */
[----:B------:R-:W-:-:S13]  /*38c0*/  ELECT P0, URZ, PT ;  /* 0x0000000000ff782f */ /* 0x000fda0003800000 */
[----:B------:R-:W-:Y:S05]  /*38d0*/  @!P0 BRA `(.L_x_71) ;  /* 0x0000000000608947 */ /* 0x000fea0003800000 */
[----:B------:R-:W-:Y:S01]  /*38e0*/  UMOV UR4, 0x10 ;  /* 0x0000001000047882 */ /* 0x000fe20000000000 */
[----:B------:R-:W-:Y:S01]  /*38f0*/  HFMA2 R0, -RZ, RZ, 0, 5.9604644775390625e-08 ;  /* 0x00000001ff007431 */ /* 0x000fe200000001ff */
[----:B------:R-:W-:-:S03]  /*3900*/  MOV R3, 0xffff ;  /* 0x0000ffff00037802 */ /* 0x000fc60000000f00 */
[----:B------:R-:W-:Y:S04]  /*3910*/  DEPBAR.LE SB1, 0x36 ;  /* 0x00009d800000791a */ /* 0x000fe80000000000 */
[----:B------:R-:W1:Y:S02]  /*3920*/  UTCATOMSWS.FIND_AND_SET.ALIGN UP0, UR4, UR4 ;  /* 0x00000004000475e3 */ /* 0x000e640008000800 */
[----:B-1----:R-:W-:Y:S01]  /*3930*/  MOV R4, UR4 ;  /* 0x0000000400047c02 */ /* 0x002fe20008000f00 */
[----:B------:R-:W-:Y:S06]  /*3940*/  BRA.U UP0, `(.L_x_72) ;  /* 0x0000000100187547 */ /* 0x000fec000b800000 */
.L_x_73:
[----:B------:R-:W-:Y:S05]  /*3950*/  NANOSLEEP 0x64 ;  /* 0x000000640000795d */ /* 0x000fea0003800000 */
[----:B------:R-:W-:-:S05]  /*3960*/  UMOV UR4, 0x10 ;  /* 0x0000001000047882 */ /* 0x000fca0000000000 */
[----:B------:R-:W-:Y:S04]  /*3970*/  DEPBAR.LE SB1, 0x36 ;  /* 0x00009d800000791a */ /* 0x000fe80000000000 */
[----:B------:R-:W1:Y:S02]  /*3980*/  UTCATOMSWS.FIND_AND_SET.ALIGN UP0, UR4, UR4 ;  /* 0x00000004000475e3 */ /* 0x000e640008000800 */
[----:B-1----:R-:W-:Y:S01]  /*3990*/  MOV R4, UR4 ;  /* 0x0000000400047c02 */ /* 0x002fe20008000f00 */
[----:B------:R-:W-:Y:S05]  /*39a0*/  BRA.U !UP0, `(.L_x_73) ;  /* 0xfffffffd08e87547 */ /* 0x000fea000b83ffff */
.L_x_72:
[-C--:B------:R-:W-:Y:S02]  /*39b0*/  SHF.L.U32 R3, R3, R4.reuse, RZ ;  /* 0x0000000403037219 */ /* 0x080fe400000006ff */
[----:B------:R-:W-:Y:S01]  /*39c0*/  SHF.L.U32 R0, R0, R4, RZ ;  /* 0x0000000400007219 */ /* 0x000fe200000006ff */
[----:B------:R-:W-:Y:S02]  /*39d0*/  IMAD.SHL.U32 R4, R4, 0x20, RZ ;  /* 0x0000002004047824 */ /* 0x000fe400078e00ff */
[----:B------:R1:W-:Y:S04]  /*39e0*/  ATOMS.OR RZ, [UR5+0x14], R3 ;  /* 0x00001403ffff798c */ /* 0x0003e8000b000005 */
[----:B------:R1:W-:Y:S04]  /*39f0*/  ATOMS.OR RZ, [UR5+0x18], R0 ;  /* 0x00001800ffff798c */ /* 0x0003e8000b000005 */
[----:B------:R1:W-:Y:S01]  /*3a00*/  STS [UR6+0x210], R4 ;  /* 0x00021004ff007988 */ /* 0x0003e20008000806 */
[----:B------:R-:W-:Y:S05]  /*3a10*/  BRA `(.L_x_71) ;  /* 0x0000000000107947 */ /* 0x000fea0003800000 */
.L_x_70:
[----:B------:R-:W-:Y:S02]  /*3a20*/  MOV R0, 0xffffffff ;  /* 0xffffffff00007802 */ /* 0x000fe40000000f00 */
[----:B------:R-:W-:-:S03]  /*3a30*/  MOV R4, 0x3a60 ;  /* 0x00003a6000047802 */ /* 0x000fc60000000f00 */
[----:B------:R1:W-:Y:S04]  /*3a40*/  STS [UR6+0x210], R0 ;  /* 0x00021000ff007988 */ /* 0x0003e80008000806 */
[----:B-1---5:R-:W-:Y:S05]  /*3a50*/  CALL.REL.NOINC `($__internal_1_$__cuda_sm10x_tcgen05_guardrail_trap_phase_invalid_during_alloc) ;  /* 0x0000006400187944 */ /* 0x022fea0003c00000 */
.L_x_71:
[----:B------:R-:W-:Y:S05]  /*3a60*/  WARPSYNC.ALL ;  /* 0x0000000000007948 */ /* 0x000fea0003800000 */
[----:B------:R-:W2:Y:S01]  /*3a70*/  S2UR UR4, SR_CgaCtaId ;  /* 0x00000000000479c3 */ /* 0x000ea20000008800 */
[----:B------:R-:W-:Y:S01]  /*3a80*/  UMOV UR17, 0x400 ;  /* 0x0000040000117882 */ /* 0x000fe20000000000 */
[----:B------:R-:W-:-:S06]  /*3a90*/  NOP ;  /* 0x0000000000007918 */ /* 0x000fcc0000000000 */
[----:B------:R-:W-:Y:S06]  /*3aa0*/  BAR.ARV 0x6, 0xa0 ;  /* 0x0182800000007b1d */ /* 0x000fec0000002000 */
[----:B------:R-:W3:Y:S01]  /*3ab0*/  LDCU UR5, c[0x0][0x38c] ;  /* 0x00007180ff0577ac */ /* 0x000ee20008000800 */
[----:B------:R-:W-:Y:S01]  /*3ac0*/  LOP3.LUT R2, R2, 0xffff, RZ, 0xc0, !PT ;  /* 0x0000ffff02027812 */ /* 0x000fe200078ec0ff */
[----:B------:R-:W-:Y:S01]  /*3ad0*/  IMAD.MOV.U32 R11, RZ, RZ, 0x1 ;  /* 0x00000001ff0b7424 */ /* 0x000fe200078e00ff */
[----:B------:R-:W-:Y:S01]  /*3ae0*/  CS2R R8, SRZ ;  /* 0x0000000000087805 */ /* 0x000fe2000001ff00 */
[----:B------:R-:W4:Y:S01]  /*3af0*/  LDCU UR8, c[0x0][0x38c] ;  /* 0x00007180ff0877ac */ /* 0x000f220008000800 */
[----:B------:R-:W-:Y:S01]  /*3b00*/  R2UR UR19, R2 ;  /* 0x00000000021372ca */ /* 0x000fe200000e0000 */
[----:B------:R-:W-:Y:S01]  /*3b10*/  IMAD.MOV.U32 R10, RZ, RZ, RZ ;  /* 0x000000ffff0a7224 */ /* 0x000fe200078e00ff */
[----:B------:R-:W-:Y:S01]  /*3b20*/  UMOV UR22, URZ ;  /* 0x000000ff00167c82 */ /* 0x000fe20008000000 */
[----:B------:R-:W-:Y:S01]  /*3b30*/  UMOV UR14, URZ ;  /* 0x000000ff000e7c82 */ /* 0x000fe20008000000 */
[----:B--2---:R-:W-:Y:S01]  /*3b40*/  ULEA UR17, UR4, UR17, 0x18 ;  /* 0x0000001104117291 */ /* 0x004fe2000f8ec0ff */
[----:B------:R-:W-:Y:S01]  /*3b50*/  UMOV UR26, 0x0 ;  /* 0x00000000001a7882 */ /* 0x000fe20000000000 */
[----:B------:R-:W-:-:S02]  /*3b60*/  UMOV UR27, 0x4200010 ;  /* 0x04200010001b7882 */ /* 0x000fc40000000000 */
[----:B------:R-:W-:Y:S02]  /*3b70*/  UIADD3 UR6, UPT, UPT, UR17, 0x4600, URZ ;  /* 0x0000460011067890 */ /* 0x000fe4000fffe0ff */
[----:B------:R-:W-:Y:S02]  /*3b80*/  UIADD3 UR7, UPT, UPT, UR17, 0x15600, URZ ;  /* 0x0001560011077890 */ /* 0x000fe4000fffe0ff */
[----:B---3--:R-:W-:Y:S01]  /*3b90*/  UIADD3 UR5, UPT, UPT, UR5, 0x1f, URZ ;  /* 0x0000001f05057890 */ /* 0x008fe2000fffe0ff */
[----:B-1----:R-:W1:Y:S01]  /*3ba0*/  LDS R0, [UR17+0x210] ;  /* 0x00021011ff007984 */ /* 0x002e620008000800 */
[----:B------:R-:W-:Y:S02]  /*3bb0*/  USHF.R.U32.HI UR6, URZ, 0x4, UR6 ;  /* 0x00000004ff067899 */ /* 0x000fe40008011606 */
[----:B------:R-:W-:Y:S02]  /*3bc0*/  USHF.R.S32.HI UR4, URZ, 0x1f, UR5 ;  /* 0x0000001fff047899 */ /* 0x000fe40008011405 */
[----:B------:R-:W-:-:S02]  /*3bd0*/  ULOP3.LUT UR6, UR6, 0x3fff, URZ, 0xc0, !UPT ;  /* 0x00003fff06067892 */ /* 0x000fc4000f8ec0ff */
[----:B------:R-:W-:Y:S02]  /*3be0*/  ULEA.HI UR4, UR4, UR5, URZ, 0x5 ;  /* 0x0000000504047291 */ /* 0x000fe4000f8f28ff */
[----:B------:R-:W-:Y:S02]  /*3bf0*/  USHF.R.U32.HI UR5, URZ, 0x4, UR7 ;  /* 0x00000004ff057899 */ /* 0x000fe40008011607 */
[----:B------:R-:W-:Y:S02]  /*3c00*/  USHF.R.S32.HI UR28, URZ, 0x5, UR4 ;  /* 0x00000005ff1c7899 */ /* 0x000fe40008011404 */
[----:B------:R-:W-:Y:S02]  /*3c10*/  ULOP3.LUT UR5, UR5, 0x3fff, URZ, 0xc0, !UPT ;  /* 0x00003fff05057892 */ /* 0x000fe4000f8ec0ff */
[----:B------:R-:W-:Y:S02]  /*3c20*/  UISETP.LT.AND UP0, UPT, UR28, 0x1, UPT ;  /* 0x000000011c00788c */ /* 0x000fe4000bf01270 */
[----:B------:R-:W-:-:S02]  /*3c30*/  ULOP3.LUT UR20, UR6, 0x10000, URZ, 0xfc, !UPT ;  /* 0x0001000006147892 */ /* 0x000fc4000f8efcff */
[----:B------:R-:W-:Y:S02]  /*3c40*/  USEL UR29, UR28, 0x1, !UP0 ;  /* 0x000000011c1d7887 */ /* 0x000fe4000c000000 */
[----:B------:R-:W-:Y:S02]  /*3c50*/  ULOP3.LUT UR21, UR5, 0x10000, URZ, 0xfc, !UPT ;  /* 0x0001000005157892 */ /* 0x000fe4000f8efcff */
[----:B------:R-:W-:Y:S02]  /*3c60*/  UIADD3 UR29, UPT, UPT, -UR29, URZ, URZ ;  /* 0x000000ff1d1d7290 */ /* 0x000fe4000fffe1ff */
[----:B----4-:R-:W-:Y:S01]  /*3c70*/  UISETP.GE.AND UP4, UPT, UR8, 0x1, UPT ;  /* 0x000000010800788c */ /* 0x010fe2000bf86270 */
[----:B------:R-:W-:Y:S01]  /*3c80*/  UMOV UR24, 0x0 ;  /* 0x0000000000187882 */ /* 0x000fe20000000000 */
[----:B------:R-:W-:Y:S01]  /*3c90*/  UMOV UR25, 0x4200010 ;  /* 0x0420001000197882 */ /* 0x000fe20000000000 */
[----:B-1----:R-:W-:-:S15]  /*3ca0*/  R2UR UR30, R0 ;  /* 0x00000000001e72ca */ /* 0x002fde00000e0000 */
.L_x_80:
[----:B------:R-:W-:Y:S02]  /*3cb0*/  LEA R0, R10, UR17, 0x3 ;  /* 0x000000110a007c11 */ /* 0x000fe4000f8e18ff */
[----:B------:R-:W-:Y:S02]  /*3cc0*/  SHF.L.U32 R2, R9, 0x1f, RZ ;  /* 0x0000001f09027819 */ /* 0x000fe400000006ff */
[----:B------:R-:W-:Y:S01]  /*3cd0*/  PLOP3.LUT P0, PT, PT, PT, UP4, 0x80, 0x8 ;  /* 0x000000000008781c */ /* 0x000fe20003f0f048 */
[----:B------:R-:W-:Y:S01]  /*3ce0*/  VIADD R3, R0, 0x170 ;  /* 0x0000017000037836 */ /* 0x000fe20000000000 */
[----:B-1----:R-:W1:Y:S02]  /*3cf0*/  SYNCS.PHASECHK.TRANS64.TRYWAIT P1, [R0+URZ+0x160], R2 ;  /* 0x00016002000075a7 */ /* 0x002e6400080211ff */
[----:B-1-3--:R-:W-:Y:S09]  /*3d00*/  @!P1 BRA `(.L_x_74) ;  /* 0x00000058006c9947 */ /* 0x00aff20003800000 */
.L_x_193:
[----:B------:R-:W-:Y:S01]  /*3d10*/  LEA R4, R10, UR17, 0x4 ;  /* 0x000000110a047c11 */ /* 0x000fe2000f8e20ff */
[----:B------:R-:W-:Y:S01]  /*3d20*/  @UP4 ULEA UR4, UR14, UR17, 0x3 ;  /* 0x000000110e044291 */ /* 0x000fe2000f8e18ff */
[----:B------:R-:W-:Y:S01]  /*3d30*/  PLOP3.LUT P2, PT, PT, PT, PT, 0x80, 0x8 ;  /* 0x000000000008781c */ /* 0x000fe20003f4f070 */
[----:B------:R-:W-:Y:S01]  /*3d40*/  ULEA UR23, UR22, UR17, 0x3 ;  /* 0x0000001116177291 */ /* 0x000fe2000f8e18ff */
[----:B------:R-:W-:Y:S02]  /*3d50*/  PRMT R3, RZ, 0x654, R3 ;  /* 0x00000654ff037816 */ /* 0x000fe40000000003 */
[----:B------:R-:W2:Y:S01]  /*3d60*/  LDS.128 R4, [R4+0x1f0] ;  /* 0x0001f00004047984 */ /* 0x000ea20000000c00 */
[----:B-1----:R-:W-:Y:S02]  /*3d70*/  @P0 SHF.L.U32 R2, R8, 0x1f, RZ ;  /* 0x0000001f08020819 */ /* 0x002fe400000006ff */
[----:B------:R-:W-:Y:S01]  /*3d80*/  SHF.L.U32 R0, R11, 0x1f, RZ ;  /* 0x0000001f0b007819 */ /* 0x000fe200000006ff */
[----:B------:R-:W-:Y:S01]  /*3d90*/  @!PT LDS RZ, [RZ] ;  /* 0x00000000fffff984 */ /* 0x000fe20000000800 */
[----:B------:R-:W-:Y:S01]  /*3da0*/  @!PT LDS RZ, [RZ] ;  /* 0x00000000fffff984 */ /* 0x000fe20000000800 */
[----:B------:R-:W-:Y:S01]  /*3db0*/  @!PT LDS RZ, [RZ] ;  /* 0x00000000fffff984 */ /* 0x000fe20000000800 */
[----:B------:R-:W-:Y:S01]  /*3dc0*/  @!PT LDS RZ, [RZ] ;  /* 0x00000000fffff984 */ /* 0x000fe20000000800 */
[----:B------:R1:W-:Y:S06]  /*3dd0*/  MEMBAR.ALL.CTA ;  /* 0x0000000000007992 */ /* 0x0003ec0000008000 */
[----:B-1----:R-:W1:Y:S02]  /*3de0*/  FENCE.VIEW.ASYNC.S ;  /* 0x00000000000073c6 */ /* 0x002e640000000000 */
[----:B-1----:R1:W-:Y:S01]  /*3df0*/  SYNCS.ARRIVE.TRANS64.RED.A1T0 RZ, [R3+URZ], RZ ;  /* 0x000000ff03ff79a7 */ /* 0x0023e200081004ff */
[----:B------:R1:W3:Y:S01]  /*3e00*/  @P0 SYNCS.PHASECHK.TRANS64.TRYWAIT P2, [UR4], R2 ;  /* 0x00000002ff0005a7 */ /* 0x0002e20008041104 */
[----:B------:R-:W-:Y:S01]  /*3e10*/  ULEA.HI UR4, UR22, UR22, URZ, 0x1 ;  /* 0x0000001616047291 */ /* 0x000fe2000f8f08ff */
[----:B--2---:R-:W-:-:S03]  /*3e20*/  LOP3.LUT P1, RZ, R6, 0x1, RZ, 0xc0, !PT ;  /* 0x0000000106ff7812 */ /* 0x004fc6000782c0ff */
[----:B------:R-:W-:Y:S02]  /*3e30*/  USHF.L.U32 UR18, UR4, 0x6, URZ ;  /* 0x0000000604127899 */ /* 0x000fe400080006ff */
[----:B------:R-:W-:Y:S02]  /*3e40*/  ULOP3.LUT UR4, UR4, 0xffe, URZ, 0xc0, !UPT ;  /* 0x00000ffe04047892 */ /* 0x000fe4000f8ec0ff */
[----:B------:R-:W-:Y:S02]  /*3e50*/  ULOP3.LUT UR18, UR18, 0xffffff80, URZ, 0xc0, !UPT ;  /* 0xffffff8012127892 */ /* 0x000fe4000f8ec0ff */
[----:B------:R-:W-:Y:S02]  /*3e60*/  UIADD3 UR4, UPT, UPT, -UR4, UR22, URZ ;  /* 0x0000001604047290 */ /* 0x000fe4000fffe1ff */
[----:B------:R-:W-:Y:S01]  /*3e70*/  UIADD3 UR18, UPT, UPT, UR30, UR18, URZ ;  /* 0x000000121e127290 */ /* 0x000fe2000fffe0ff */
[----:B------:R-:W2:Y:S03]  /*3e80*/  SYNCS.PHASECHK.TRANS64.TRYWAIT P0, [UR23+0x1a0], R0 ;  /* 0x0001a000ff0075a7 */ /* 0x000ea60008001117 */
[----:B------:R-:W-:Y:S01]  /*3e90*/  ULEA UR18, UR4, UR18, 0x14 ;  /* 0x0000001204127291 */ /* 0x000fe2000f8ea0ff */
[----:B-123--:R-:W-:Y:S11]  /*3ea0*/  @!P0 BRA `(.L_x_75) ;  /* 0x0000005800188947 */ /* 0x00eff60003800000 */
.L_x_195:
[----:B------:R-:W-:Y:S01]  /*3eb0*/  IADD3 R10, PT, PT, R10, 0x1, RZ ;  /* 0x000000010a0a7810 */ /* 0x000fe20007ffe0ff */
[----:B------:R-:W-:Y:S06]  /*3ec0*/  BRA.U !UP4, `(.L_x_76) ;  /* 0x000000010c987547 */ /* 0x000fec000b800000 */
[----:B------:R-:W-:Y:S01]  /*3ed0*/  UPLOP3.LUT UP2, UPT, UPT, UPT, UPT, 0x40, 0x4 ;  /* 0x000000000004789c */ /* 0x000fe20003f4e870 */
[----:B------:R-:W-:Y:S01]  /*3ee0*/  UMOV UR16, UR29 ;  /* 0x0000001d00107c82 */ /* 0x000fe20008000000 */
[----:B------:R-:W-:Y:S01]  /*3ef0*/  UMOV UR15, UR28 ;  /* 0x0000001c000f7c82 */ /* 0x000fe20008000000 */
[----:B------:R-:W-:-:S08]  /*3f00*/  UMOV UR6, UR14 ;  /* 0x0000000e00067c82 */ /* 0x000fd00008000000 */
.L_x_79:
[----:B------:R-:W-:Y:S02]  /*3f10*/  UIADD3 UR16, UPT, UPT, UR16, 0x1, URZ ;  /* 0x0000000110107890 */ /* 0x000fe4000fffe0ff */
[----:B--2---:R-:W-:Y:S02]  /*3f20*/  ULEA UR5, UR6, UR17, 0x3 ;  /* 0x0000001106057291 */ /* 0x004fe4000f8e18ff */
[----:B------:R-:W-:Y:S01]  /*3f30*/  UISETP.NE.AND UP3, UPT, UR16, URZ, UPT ;  /* 0x000000ff1000728c */ /* 0x000fe2000bf65270 */
[----:B---3--:R-:W-:Y:S10]  /*3f40*/  @P2 BRA `(.L_x_77) ;  /* 0x00000000000c2947 */ /* 0x008ff40003800000 */
[----:B-1----:R-:W-:Y:S04]  /*3f50*/  SHF.L.U32 R2, R8, 0x1f, RZ ;  /* 0x0000001f08027819 */ /* 0x002fe800000006ff */
[----:B------:R-:W1:Y:S02]  /*3f60*/  SYNCS.PHASECHK.TRANS64.TRYWAIT P0, [UR5], R2 ;  /* 0x00000002ff0075a7 */ /* 0x000e640008001105 */
[----:B-1----:R-:W-:Y:S05]  /*3f70*/  @!P0 BRA `(.L_x_78) ;  /* 0x0000005400fc8947 */ /* 0x002fea0003800000 */
.L_x_77:
[----:B------:R-:W-:Y:S01]  /*3f80*/  UISETP.NE.AND UP0, UPT, UR15, 0x1, UPT ;  /* 0x000000010f00788c */ /* 0x000fe2000bf05270 */
[----:B------:R-:W-:Y:S01]  /*3f90*/  PLOP3.LUT P2, PT, PT, PT, PT, 0x80, 0x8 ;  /* 0x000000000008781c */ /* 0x000fe20003f4f070 */
[----:B------:R-:W-:Y:S02]  /*3fa0*/  UIADD3 UR4, UPT, UPT, UR6, 0x1, URZ ;  /* 0x0000000106047890 */ /* 0x000fe4000fffe0ff */
[----:B------:R-:W-:Y:S02]  /*3fb0*/  ULEA UR12, UR6, UR21, 0x9 ;  /* 0x00000015060c7291 */ /* 0x000fe4000f8e48ff */
[----:B------:R-:W-:Y:S01]  /*3fc0*/  UISETP.NE.AND UP1, UPT, UR4, 0x11, UPT ;  /* 0x000000110400788c */ /* 0x000fe2000bf25270 */
[----:B------:R-:W-:Y:S01]  /*3fd0*/  PLOP3.LUT P0, PT, PT, PT, UP0, 0x80, 0x8 ;  /* 0x000000000008781c */ /* 0x000fe20003f0f008 */
[----:B------:R-:W-:Y:S02]  /*3fe0*/  UIADD3 UR10, UPT, UPT, UR12, 0x2, URZ ;  /* 0x000000020c0a7890 */ /* 0x000fe4000fffe0ff */
[----:B------:R-:W-:Y:S02]  /*3ff0*/  USEL UR7, URZ, 0x1, UP1 ;  /* 0x00000001ff077887 */ /* 0x000fe40008800000 */
[----:B------:R-:W-:Y:S02]  /*4000*/  USEL UR14, UR4, URZ, UP1 ;  /* 0x000000ff040e7287 */ /* 0x000fe40008800000 */
[----:B------:R-:W-:Y:S02]  /*4010*/  UIADD3 UR15, UPT, UPT, UR15, -0x1, URZ ;  /* 0xffffffff0f0f7890 */ /* 0x000fe4000fffe0ff */
[----:B------:R-:W-:Y:S01]  /*4020*/  @UP0 ULEA UR4, UR14, UR17, 0x3 ;  /* 0x000000110e040291 */ /* 0x000fe2000f8e18ff */
[----:B------:R-:W-:Y:S01]  /*4030*/  LOP3.LUT R8, R8, UR7, RZ, 0x3c, !PT ;  /* 0x0000000708087c12 */ /* 0x000fe2000f8e3cff */
[----:B------:R-:W-:Y:S01]  /*4040*/  UIADD3 UR7, UPT, UPT, UR5, 0x88, URZ ;  /* 0x0000008805077890 */ /* 0x000fe2000fffe0ff */
[----:B------:R-:W-:Y:S02]  /*4050*/  UMOV UR13, 0x80004020 ;  /* 0x80004020000d7882 */ /* 0x000fe40000000000 */
[----:B-1----:R-:W-:Y:S01]  /*4060*/  @P0 SHF.L.U32 R0, R8, 0x1f, RZ ;  /* 0x0000001f08000819 */ /* 0x002fe200000006ff */
[----:B------:R-:W-:Y:S01]  /*4070*/  UMOV UR5, 0x80004020 ;  /* 0x8000402000057882 */ /* 0x000fe20000000000 */
[----:B------:R-:W-:Y:S01]  /*4080*/  UMOV UR11, 0x80004020 ;  /* 0x80004020000b7882 */ /* 0x000fe20000000000 */
[----:B------:R-:W-:Y:S01]  /*4090*/  UMOV UR9, 0x80004020 ;  /* 0x8000402000097882 */ /* 0x000fe20000000000 */
[----:B------:R2:W3:Y:S01]  /*40a0*/  @P0 SYNCS.PHASECHK.TRANS64.TRYWAIT P2, [UR4], R0 ;  /* 0x00000000ff0005a7 */ /* 0x0004e20008041104 */
[----:B------:R-:W-:Y:S03]  /*40b0*/  ULEA UR4, UR6, UR20, 0x8 ;  /* 0x0000001406047291 */ /* 0x000fe6000f8e40ff */
[----:B------:R-:W-:Y:S01]  /*40c0*/  UMOV UR6, UR14 ;  /* 0x0000000e00067c82 */ /* 0x000fe20008000000 */
[----:B------:R-:W-:Y:S05]  /*40d0*/  UIADD3 UR8, UPT, UPT, UR4, 0x2, URZ ;  /* 0x0000000204087890 */ /* 0x000fea000fffe0ff */
[----:B------:R2:W-:Y:S01]  /*40e0*/  UTCHMMA gdesc[UR4], gdesc[UR12], tmem[UR18], tmem[UR26], idesc[UR27], UP2 ;  /* 0x00ff1a0c040075ea */ /* 0x0005e20009000012 */
[----:B------:R-:W-:Y:S03]  /*40f0*/  UPLOP3.LUT UP2, UPT, UPT, UPT, UPT, 0x80, 0x8 ;  /* 0x000000000008789c */ /* 0x000fe60003f4f070 */
[----:B------:R2:W-:Y:S01]  /*4100*/  UTCHMMA gdesc[UR8], gdesc[UR10], tmem[UR18], tmem[UR24], idesc[UR25], UPT ;  /* 0x00ff180a080075ea */ /* 0x0005e2000b800012 */
[----:B------:R2:W-:Y:S01]  /*4110*/  UTCBAR.MULTICAST [UR7], URZ, UR19 ;  /* 0x000000ff070073e9 */ /* 0x0005e20008000813 */
[----:B------:R-:W-:Y:S06]  /*4120*/  BRA.U UP3, `(.L_x_79) ;  /* 0xfffffffd03787547 */ /* 0x000fec000b83ffff */
.L_x_76:
[----:B--2---:R-:W-:Y:S01]  /*4130*/  UIADD3 UR4, UPT, UPT, UR22, 0x1, URZ ;  /* 0x0000000116047890 */ /* 0x004fe2000fffe0ff */
[C---:B------:R-:W-:Y:S01]  /*4140*/  ISETP.NE.AND P0, PT, R10.reuse, 0x2, PT ;  /* 0x000000020a00780c */ /* 0x040fe20003f05270 */
[----:B------:R-:W-:Y:S02]  /*4150*/  UIADD3 UR5, UPT, UPT, UR23, 0x180, URZ ;  /* 0x0000018017057890 */ /* 0x000fe4000fffe0ff */
[----:B------:R-:W-:Y:S01]  /*4160*/  UISETP.NE.AND UP0, UPT, UR4, 0x4, UPT ;  /* 0x000000040400788c */ /* 0x000fe2000bf05270 */
[----:B-1----:R-:W-:Y:S02]  /*4170*/  SEL R0, RZ, 0x1, P0 ;  /* 0x00000001ff007807 */ /* 0x002fe40000000000 */
[----:B------:R-:W-:Y:S01]  /*4180*/  SEL R10, R10, RZ, P0 ;  /* 0x000000ff0a0a7207 */ /* 0x000fe20000000000 */
[----:B------:R-:W-:Y:S01]  /*4190*/  USEL UR6, URZ, 0x1, UP0 ;  /* 0x00000001ff067887 */ /* 0x000fe20008000000 */
[----:B------:R-:W-:Y:S01]  /*41a0*/  LOP3.LUT R9, R9, R0, RZ, 0x3c, !PT ;  /* 0x0000000009097212 */ /* 0x000fe200078e3cff */
[----:B------:R-:W-:Y:S01]  /*41b0*/  USEL UR22, UR4, URZ, UP0 ;  /* 0x000000ff04167287 */ /* 0x000fe20008000000 */
[----:B------:R1:W-:Y:S03]  /*41c0*/  UTCBAR [UR5], URZ ;  /* 0x000000ff050073e9 */ /* 0x0003e600080000ff */
[----:B------:R-:W-:Y:S01]  /*41d0*/  LOP3.LUT R11, R11, UR6, RZ, 0x3c, !PT ;  /* 0x000000060b0b7c12 */ /* 0x000fe2000f8e3cff */
[----:B------:R-:W-:Y:S07]  /*41e0*/  @P1 BRA `(.L_x_80) ;  /* 0xfffffff800b01947 */ /* 0x000fee000383ffff */
[----:B------:R-:W2:Y:S01]  /*41f0*/  S2UR UR8, SR_CgaCtaId ;  /* 0x00000000000879c3 */ /* 0x000ea20000008800 */
[----:B------:R-:W-:Y:S01]  /*4200*/  ELECT P0, URZ, PT ;  /* 0x0000000000ff782f */ /* 0x000fe20003800000 */
[----:B------:R-:W-:Y:S01]  /*4210*/  IMAD.MOV.U32 R0, RZ, RZ, 0x1 ;  /* 0x00000001ff007424 */ /* 0x000fe200078e00ff */
[----:B------:R-:W-:Y:S01]  /*4220*/  UIADD3 UR17, UPT, UPT, UR17, 0x1a0, URZ ;  /* 0x000001a011117890 */ /* 0x000fe2000fffe0ff */
[----:B------:R-:W-:Y:S01]  /*4230*/  SHF.L.U32 R2, R11, 0x1f, RZ ;  /* 0x0000001f0b027819 */ /* 0x000fe200000006ff */
[----:B------:R-:W-:-:S03]  /*4240*/  UMOV UR4, 0x40 ;  /* 0x0000004000047882 */ /* 0x000fc60000000000 */
[----:B------:R-:W-:Y:S01]  /*4250*/  UVIRTCOUNT.DEALLOC.SMPOOL 0x80 ;  /* 0x000000800000784c */ /* 0x000fe20000000000 */
[----:B--2---:R-:W-:Y:S02]  /*4260*/  ULEA UR8, UR8, UR4, 0x18 ;  /* 0x0000000408087291 */ /* 0x004fe4000f8ec0ff */
[----:B------:R-:W-:-:S07]  /*4270*/  ULEA UR4, UR22, UR17, 0x3 ;  /* 0x0000001116047291 */ /* 0x000fce000f8e18ff */
[----:B------:R2:W-:Y:S02]  /*4280*/  @P0 STS.U8 [UR8+0x1c], R0 ;  /* 0x00001c00ff000988 */ /* 0x0005e40008000008 */
[----:B------:R-:W4:Y:S02]  /*4290*/  SYNCS.PHASECHK.TRANS64.TRYWAIT P0, [UR4], R2 ;  /* 0x00000002ff0075a7 */ /* 0x000f240008001104 */
[----:B--2-4-:R-:W-:Y:S05]  /*42a0*/  @!P0 BRA `(.L_x_81) ;  /* 0x0000005400488947 */ /* 0x014fea0003800000 */
.L_x_198:
[----:B------:R-:W-:-:S04]  /*42b0*/  UIADD3 UR4, UPT, UPT, UR22, 0x1, URZ ;  /* 0x0000000116047890 */ /* 0x000fc8000fffe0ff */
[----:B------:R-:W-:-:S04]  /*42c0*/  UISETP.NE.AND UP0, UPT, UR4, 0x4, UPT ;  /* 0x000000040400788c */ /* 0x000fc8000bf05270 */
[----:B------:R-:W-:Y:S02]  /*42d0*/  USEL UR6, URZ, 0x1, UP0 ;  /* 0x00000001ff067887 */ /* 0x000fe40008000000 */
[----:B------:R-:W-:-:S04]  /*42e0*/  USEL UR4, UR4, URZ, UP0 ;  /* 0x000000ff04047287 */ /* 0x000fc80008000000 */
[----:B-1----:R-:W-:Y:S01]  /*42f0*/  ULEA UR5, UR4, UR17, 0x3 ;  /* 0x0000001104057291 */ /* 0x002fe2000f8e18ff */
[----:B--2---:R-:W-:-:S04]  /*4300*/  LOP3.LUT R2, R11, UR6, RZ, 0x3c, !PT ;  /* 0x000000060b027c12 */ /* 0x004fc8000f8e3cff */
[----:B------:R-:W-:-:S04]  /*4310*/  SHF.L.U32 R3, R2, 0x1f, RZ ;  /* 0x0000001f02037819 */ /* 0x000fc800000006ff */
[----:B------:R-:W1:Y:S02]  /*4320*/  SYNCS.PHASECHK.TRANS64.TRYWAIT P0, [UR5], R3 ;  /* 0x00000003ff0075a7 */ /* 0x000e640008001105 */
[----:B-1----:R-:W-:Y:S05]  /*4330*/  @!P0 BRA `(.L_x_82) ;  /* 0x00000054003c8947 */ /* 0x002fea0003800000 */
.L_x_200:
        /* <DEDUP_REMOVED lines=9> */
.L_x_202:
[----:B------:R-:W-:-:S04]  /*43d0*/  UIADD3 UR4, UPT, UPT, UR4, 0x1, URZ ;  /* 0x0000000104047890 */ /* 0x000fc8000fffe0ff */
[----:B------:R-:W-:-:S04]  /*43e0*/  UISETP.NE.AND UP0, UPT, UR4, 0x4, UPT ;  /* 0x000000040400788c */ /* 0x000fc8000bf05270 */
[----:B------:R-:W-:Y:S02]  /*43f0*/  USEL UR5, URZ, 0x1, UP0 ;  /* 0x00000001ff057887 */ /* 0x000fe40008000000 */
[----:B------:R-:W-:-:S04]  /*4400*/  USEL UR4, UR4, URZ, UP0 ;  /* 0x000000ff04047287 */ /* 0x000fc80008000000 */
[----:B------:R-:W-:Y:S01]  /*4410*/  ULEA UR4, UR4, UR17, 0x3 ;  /* 0x0000001104047291 */ /* 0x000fe2000f8e18ff */
[----:B------:R-:W-:-:S04]  /*4420*/  LOP3.LUT R2, R2, UR5, RZ, 0x3c, !PT ;  /* 0x0000000502027c12 */ /* 0x000fc8000f8e3cff */
[----:B------:R-:W-:-:S04]  /*4430*/  SHF.L.U32 R2, R2, 0x1f, RZ ;  /* 0x0000001f02027819 */ /* 0x000fc800000006ff */
[----:B------:R-:W2:Y:S02]  /*4440*/  SYNCS.PHASECHK.TRANS64.TRYWAIT P0, [UR4], R2 ;  /* 0x00000002ff0075a7 */ /* 0x000ea40008001104 */
[----:B--2---:R-:W-:Y:S05]  /*4450*/  @!P0 BRA `(.L_x_84) ;  /* 0x0000005400248947 */ /* 0x004fea0003800000 */
.L_x_204:
[----:B------:R-:W-:Y:S01]  /*4460*/  NOP ;  /* 0x0000000000007918 */ /* 0x000fe20000000000 */
[----:B-1----:R-:W1:Y:S01]  /*4470*/  LDS R0, [UR8+0x14] ;  /* 0x00001408ff007984 */ /* 0x002e620008000800 */
[----:B------:R-:W-:Y:S01]  /*4480*/  ULOP3.LUT UR4, UR30, 0xffff, URZ, 0xc0, !UPT ;  /* 0x0000ffff1e047892 */ /* 0x000fe2000f8ec0ff */
[----:B------:R-:W-:Y:S01]  /*4490*/  UMOV UR5, 0xffff ;  /* 0x0000ffff00057882 */ /* 0x000fe20000000000 */
[----:B------:R-:W-:Y:S02]  /*44a0*/  UMOV UR6, 0x1 ;  /* 0x0000000100067882 */ /* 0x000fe40000000000 */
[----:B------:R-:W-:-:S04]  /*44b0*/  USHF.R.U32.HI UR4, URZ, 0x5, UR4 ;  /* 0x00000005ff047899 */ /* 0x000fc80008011604 */
[----:B------:R-:W-:Y:S02]  /*44c0*/  USHF.L.U32 UR5, UR5, UR4, URZ ;  /* 0x0000000405057299 */ /* 0x000fe400080006ff */
[----:B------:R-:W-:-:S04]  /*44d0*/  USHF.L.U32 UR4, UR6, UR4, URZ ;  /* 0x0000000406047299 */ /* 0x000fc800080006ff */
[----:B-1----:R-:W-:-:S04]  /*44e0*/  LOP3.LUT R0, R0, UR5, RZ, 0xc0, !PT ;  /* 0x0000000500007c12 */ /* 0x002fc8000f8ec0ff */
[----:B------:R-:W-:-:S13]  /*44f0*/  ISETP.NE.AND P0, PT, R0, UR5, PT ;  /* 0x0000000500007c0c */ /* 0x000fda000bf05270 */
[----:B------:R-:W-:Y:S05]  /*4500*/  @P0 BRA `(.L_x_85) ;  /* 0x0000000000580947 */ /* 0x000fea0003800000 */
[----:B------:R-:W1:Y:S02]  /*4510*/  LDS R0, [UR8+0x18] ;  /* 0x00001808ff007984 */ /* 0x000e640008000800 */
[----:B-1----:R-:W-:-:S04]  /*4520*/  LOP3.LUT R0, R0, UR4, RZ, 0xc0, !PT ;  /* 0x0000000400007c12 */ /* 0x002fc8000f8ec0ff */
[----:B------:R-:W-:-:S13]  /*4530*/  ISETP.NE.AND P0, PT, R0, UR4, PT ;  /* 0x0000000400007c0c */ /* 0x000fda000bf05270 */
[----:B------:R-:W-:Y:S05]  /*4540*/  @P0 BRA `(.L_x_86) ;  /* 0x00000000003c0947 */ /* 0x000fea0003800000 */
[----:B------:R-:W1:Y:S01]  /*4550*/  S2R R2, SR_LANEID ;  /* 0x0000000000027919 */ /* 0x000e620000000000 */
[----:B------:R-:W-:-:S06]  /*4560*/  ULOP3.LUT UR5, URZ, UR5, URZ, 0x33, !UPT ;  /* 0x00000005ff057292 */ /* 0x000fcc000f8e33ff */
[----:B------:R-:W-:-:S04]  /*4570*/  IMAD.U32 R0, RZ, RZ, UR5 ;  /* 0x00000005ff007e24 */ /* 0x000fc8000f8e00ff */
[----:B------:R2:W4:Y:S02]  /*4580*/  REDUX UR7, R0 ;  /* 0x00000000000773c4 */ /* 0x0005240000000000 */
[----:B------:R1:W-:Y:S01]  /*4590*/  UTCATOMSWS.AND URZ, UR5 ;  /* 0x0000000500ff79e3 */ /* 0x0003e20008000000 */
[----:B--2---:R-:W-:Y:S01]  /*45a0*/  LOP3.LUT R0, RZ, UR4, RZ, 0x33, !PT ;  /* 0x00000004ff007c12 */ /* 0x004fe2000f8e33ff */
[----:B------:R-:W-:Y:S02]  /*45b0*/  VOTEU.ANY UR4, UPT, PT ;  /* 0x0000000000047886 */ /* 0x000fe400038e0100 */
[----:B------:R-:W-:Y:S02]  /*45c0*/  UFLO.U32 UR4, UR4 ;  /* 0x00000004000472bd */ /* 0x000fe400080e0000 */
[----:B------:R-:W2:Y:S04]  /*45d0*/  REDUX UR6, R0 ;  /* 0x00000000000673c4 */ /* 0x000ea80000000000 */
[----:B-1----:R-:W-:-:S02]  /*45e0*/  ISETP.EQ.U32.AND P0, PT, R2, UR4, PT ;  /* 0x0000000402007c0c */ /* 0x002fc4000bf02070 */
[----:B----4-:R-:W-:-:S11]  /*45f0*/  MOV R2, UR7 ;  /* 0x0000000700027c02 */ /* 0x010fd60008000f00 */
[----:B------:R1:W-:Y:S01]  /*4600*/  @P0 ATOMS.AND RZ, [UR8+0x14], R2 ;  /* 0x00001402ffff098c */ /* 0x0003e2000a800008 */
[----:B--2---:R-:W-:-:S05]  /*4610*/  IMAD.U32 R0, RZ, RZ, UR6 ;  /* 0x00000006ff007e24 */ /* 0x004fca000f8e00ff */
[----:B------:R1:W-:Y:S01]  /*4620*/  @P0 ATOMS.AND RZ, [UR8+0x18], R0 ;  /* 0x00001800ffff098c */ /* 0x0003e2000a800008 */
[----:B------:R-:W-:Y:S05]  /*4630*/  BRA `(.L_x_87) ;  /* 0x0000000000147947 */ /* 0x000fea0003800000 */
.L_x_86:
[----:B------:R-:W-:Y:S02]  /*4640*/  MOV R2, 0x4660 ;  /* 0x0000466000027802 */ /* 0x000fe40000000f00 */
[----:B---3-5:R-:W-:Y:S05]  /*4650*/  CALL.REL.NOINC `($__internal_0_$__cuda_sm10x_tcgen05_guardrail_trap_col_being_dealloced_not_returned_by_alloc) ;  /* 0x00000058000c7944 */ /* 0x028fea0003c00000 */
[----:B------:R-:W-:Y:S05]  /*4660*/  BRA `(.L_x_87) ;  /* 0x0000000000087947 */ /* 0x000fea0003800000 */
.L_x_85:
[----:B------:R-:W-:Y:S02]  /*4670*/  MOV R2, 0x4690 ;  /* 0x0000469000027802 */ /* 0x000fe40000000f00 */
[----:B---3-5:R-:W-:Y:S05]  /*4680*/  CALL.REL.NOINC `($__internal_2_$__cuda_sm10x_tcgen05_guardrail_trap_unallocated_columns_being_dealloced) ;  /* 0x0000005800187944 */ /* 0x028fea0003c00000 */
.L_x_87:
[----:B------:R-:W-:Y:S01]  /*4690*/  NOP ;  /* 0x0000000000007918 */ /* 0x000fe20000000000 */
[----:B------:R-:W-:Y:S05]  /*46a0*/  EXIT ;  /* 0x000000000000794d */ /* 0x000fea0003800000 */
.L_x_69:
[----:B------:R-:W-:-:S09]  /*46b0*/  UISETP.NE.OR UP0, UPT, UR17, 0x3, !UP3 ;  /* 0x000000031100788c */ /* 0x000fd2000df05670 */
[----:B------:R-:W-:Y:S05]  /*46c0*/  BRA.U UP0, `(.L_x_88) ;  /* 0x00000011005c7547 */ /* 0x000fea000b800000 */
[----:B------:R-:W1:Y:S01]  /*46d0*/  S2UR UR10, SR_CgaCtaId ;  /* 0x00000000000a79c3 */ /* 0x000e620000008800 */
[----:B------:R-:W2:Y:S01]  /*46e0*/  LDCU UR31, c[0x0][0x370] ;  /* 0x00006e00ff1f77ac */ /* 0x000ea20008000800 */
[----:B------:R-:W-:Y:S02]  /*46f0*/  HFMA2 R13, -RZ, RZ, 0, 0 ;  /* 0x00000000ff0d7431 */ /* 0x000fe400000001ff */
[----:B------:R-:W-:Y:S01]  /*4700*/  IMAD.MOV.U32 R15, RZ, RZ, 0x1 ;  /* 0x00000001ff0f7424 */ /* 0x000fe200078e00ff */
[----:B------:R-:W-:Y:S01]  /*4710*/  MOV R7, 0x1000 ;  /* 0x0000100000077802 */ /* 0x000fe20000000f00 */
[----:B------:R-:W2:Y:S01]  /*4720*/  LDCU.128 UR44, c[0x0][0xb10] ;  /* 0x00016200ff2c77ac */ /* 0x000ea20008000c00 */
[----:B------:R-:W-:Y:S01]  /*4730*/  IMAD.MOV.U32 R14, RZ, RZ, RZ ;  /* 0x000000ffff0e7224 */ /* 0x000fe200078e00ff */
[----:B------:R-:W3:Y:S01]  /*4740*/  LDC.64 R16, c[0x0][0x348] ;  /* 0x0000d200ff107b82 */ /* 0x000ee20000000a00 */
[----:B------:R-:W4:Y:S01]  /*4750*/  LDCU UR30, c[0x0][0x374] ;  /* 0x00006e80ff1e77ac */ /* 0x000f220008000800 */
[----:B------:R-:W1:Y:S06]  /*4760*/  LDCU UR15, c[0x0][0xb0c] ;  /* 0x00016180ff0f77ac */ /* 0x000e6c0008000800 */
[----:B------:R-:W3:Y:S01]  /*4770*/  LDC.64 R2, c[0x0][0x888] ;  /* 0x00022200ff027b82 */ /* 0x000ee20000000a00 */
[----:B------:R-:W3:Y:S01]  /*4780*/  LDCU UR49, c[0x0][0xb20] ;  /* 0x00016400ff3177ac */ /* 0x000ee20008000800 */
[----:B------:R-:W3:Y:S06]  /*4790*/  LDCU UR4, c[0x0][0xb30] ;  /* 0x00016600ff0477ac */ /* 0x000eec0008000800 */
[----:B------:R-:W3:Y:S01]  /*47a0*/  LDC.64 R4, c[0x0][0x890] ;  /* 0x00022400ff047b82 */ /* 0x000ee20000000a00 */
[----:B------:R-:W-:Y:S01]  /*47b0*/  UMOV UR21, 0x400 ;  /* 0x0000040000157882 */ /* 0x000fe20000000000 */
[----:B--2---:R-:W-:-:S02]  /*47c0*/  UIMAD.WIDE.U32 UR6, UR31, UR44, URZ ;  /* 0x0000002c1f0672a5 */ /* 0x004fc4000f8e00ff */
[----:B----4-:R-:W-:Y:S02]  /*47d0*/  UIMAD.WIDE.U32 UR8, UR30, UR47, URZ ;  /* 0x0000002f1e0872a5 */ /* 0x010fe4000f8e00ff */
[----:B-1----:R-:W-:Y:S02]  /*47e0*/  ULEA UR21, UR10, UR21, 0x18 ;  /* 0x000000150a157291 */ /* 0x002fe4000f8ec0ff */
[----:B------:R-:W-:Y:S02]  /*47f0*/  UPLOP3.LUT UP3, UPT, UPT, UPT, UPT, 0x40, 0x4 ;  /* 0x000000000004789c */ /* 0x000fe40003f6e870 */
[----:B------:R-:W-:Y:S02]  /*4800*/  UIADD3 UR37, UPT, UPT, UR21, 0x128, URZ ;  /* 0x0000012815257890 */ /* 0x000fe4000fffe0ff */
[----:B------:R-:W-:Y:S02]  /*4810*/  UIADD3 UR33, UPT, UPT, UR21, 0x110, URZ ;  /* 0x0000011015217890 */ /* 0x000fe4000fffe0ff */
[----:B------:R-:W-:-:S02]  /*4820*/  UIADD3 UR25, UPT, UPT, UR21, 0x118, URZ ;  /* 0x0000011815197890 */ /* 0x000fc4000fffe0ff */
[----:B------:R-:W-:Y:S01]  /*4830*/  UIADD3 UR17, UPT, UPT, UR21, 0x120, URZ ;  /* 0x0000012015117890 */ /* 0x000fe2000fffe0ff */
[----:B------:R-:W-:Y:S01]  /*4840*/  UMOV UR6, UR7 ;  /* 0x0000000700067c82 */ /* 0x000fe20008000000 */
[----:B------:R-:W-:Y:S01]  /*4850*/  UMOV UR41, UR9 ;  /* 0x0000000900297c82 */ /* 0x000fe20008000000 */
[----:B------:R-:W-:Y:S02]  /*4860*/  UISETP.GE.AND UP0, UPT, UR42, 0x1, UPT ;  /* 0x000000012a00788c */ /* 0x000fe4000bf06270 */
[----:B------:R-:W-:Y:S01]  /*4870*/  UISETP.NE.AND UP4, UPT, UR42, 0x1, UPT ;  /* 0x000000012a00788c */ /* 0x000fe2000bf85270 */
[----:B------:R-:W1:Y:S01]  /*4880*/  LDCU.64 UR22, c[0x0][0xb28] ;  /* 0x00016500ff1677ac */ /* 0x000e620008000a00 */
[----:B------:R-:W-:Y:S02]  /*4890*/  UISETP.NE.AND UP6, UPT, UR15, 0x1, UPT ;  /* 0x000000010f00788c */ /* 0x000fe4000bfc5270 */
[----:B------:R-:W-:Y:S02]  /*48a0*/  UISETP.NE.AND UP5, UPT, UR46, 0x1, UPT ;  /* 0x000000012e00788c */ /* 0x000fe4000bfa5270 */
[----:B------:R-:W-:-:S02]  /*48b0*/  UPRMT UR37, UR10, 0x654, UR37 ;  /* 0x000006540a257896 */ /* 0x000fc40008000025 */
[----:B------:R-:W-:Y:S02]  /*48c0*/  USHF.R.U32.HI UR43, URZ, UR45, UR6 ;  /* 0x0000002dff2b7299 */ /* 0x000fe40008011606 */
[----:B------:R-:W-:Y:S02]  /*48d0*/  UPRMT UR40, UR10, 0x654, UR33 ;  /* 0x000006540a287896 */ /* 0x000fe40008000021 */
[----:B------:R-:W-:Y:S02]  /*48e0*/  UPRMT UR39, UR10, 0x654, UR25 ;  /* 0x000006540a277896 */ /* 0x000fe40008000019 */
[----:B------:R-:W-:Y:S02]  /*48f0*/  UPRMT UR38, UR10, 0x654, UR17 ;  /* 0x000006540a267896 */ /* 0x000fe40008000011 */
[----:B---3--:R-:W-:Y:S02]  /*4900*/  USHF.R.U32.HI UR41, URZ, UR49, UR41 ;  /* 0x00000031ff297299 */ /* 0x008fe40008011629 */
[----:B------:R-:W-:-:S11]  /*4910*/  UISETP.NE.AND UP2, UPT, UR4, 0x1, UPT ;  /* 0x000000010400788c */ /* 0x000fd6000bf45270 */
.L_x_99:
[C---:B------:R-:W-:Y:S02]  /*4920*/  LEA R12, R14.reuse, UR21, 0x3 ;  /* 0x000000150e0c7c11 */ /* 0x040fe4000f8e18ff */
[----:B------:R-:W-:Y:S02]  /*4930*/  SHF.L.U32 R0, R13, 0x1f, RZ ;  /* 0x0000001f0d007819 */ /* 0x000fe400000006ff */
[----:B------:R-:W-:Y:S02]  /*4940*/  LEA R8, R14, UR21, 0x4 ;  /* 0x000000150e087c11 */ /* 0x000fe4000f8e20ff */
[----:B--2---:R-:W2:Y:S02]  /*4950*/  SYNCS.PHASECHK.TRANS64.TRYWAIT P0, [R12+URZ+0x160], R0 ;  /* 0x000160000c0075a7 */ /* 0x004ea400080011ff */
[----:B--2---:R-:W-:Y:S05]  /*4960*/  @!P0 BRA `(.L_x_89) ;  /* 0x0000004c00f88947 */ /* 0x004fea0003800000 */
.L_x_205:
[----:B------:R-:W3:Y:S01]  /*4970*/  LDS.128 R8, [R8+0x1f0] ;  /* 0x0001f00008087984 */ /* 0x000ee20000000c00 */
[----:B------:R-:W-:Y:S01]  /*4980*/  UISETP.GE.AND UP0, UPT, UR42, 0x1, UPT ;  /* 0x000000012a00788c */ /* 0x000fe2000bf06270 */
[----:B------:R-:W-:Y:S01]  /*4990*/  @!PT LDS RZ, [RZ] ;  /* 0x00000000fffff984 */ /* 0x000fe20000000800 */
[----:B------:R-:W-:Y:S01]  /*49a0*/  @!PT LDS RZ, [RZ] ;  /* 0x00000000fffff984 */ /* 0x000fe20000000800 */
[----:B------:R-:W-:Y:S01]  /*49b0*/  @!PT LDS RZ, [RZ] ;  /* 0x00000000fffff984 */ /* 0x000fe20000000800 */
[----:B------:R-:W-:Y:S01]  /*49c0*/  @!PT LDS RZ, [RZ] ;  /* 0x00000000fffff984 */ /* 0x000fe20000000800 */
[----:B------:R4:W-:Y:S06]  /*49d0*/  MEMBAR.ALL.CTA ;  /* 0x0000000000007992 */ /* 0x0009ec0000008000 */
[----:B----4-:R-:W4:Y:S01]  /*49e0*/  FENCE.VIEW.ASYNC.S ;  /* 0x00000000000073c6 */ /* 0x010f220000000000 */
[----:B---3--:R-:W-:Y:S11]  /*49f0*/  LOP3.LUT P0, RZ, R10, 0x1, RZ, 0xc0, !PT ;  /* 0x000000010aff7812 */ /* 0x008ff6000780c0ff */
[----:B------:R-:W-:Y:S02]  /*4a00*/  @!UPT UIADD3 URZ, UPT, UPT, URZ, URZ, URZ ;  /* 0x000000fffffff290 */ /* 0x000fe4000fffe0ff */
[----:B----4-:R-:W-:Y:S01]  /*4a10*/  VOTEU.ANY UP1, P0 ;  /* 0x0000000000ff7886 */ /* 0x010fe20000020100 */
[----:B------:R-:W-:Y:S11]  /*4a20*/  PLOP3.LUT P0, PT, PT, PT, UP1, 0x80, 0x8 ;  /* 0x000000000008781c */ /* 0x000ff60003f0f018 */
[----:B------:R-:W-:Y:S02]  /*4a30*/  @!UPT UIADD3 URZ, UPT, UPT, URZ, URZ, URZ ;  /* 0x000000fffffff290 */ /* 0x000fe4000fffe0ff */
[----:B--2---:R-:W-:Y:S02]  /*4a40*/  @P0 SHF.R.U32.HI R0, RZ, 0x10, R9 ;  /* 0x00000010ff000819 */ /* 0x004fe40000011609 */
[----:B------:R-:W-:Y:S02]  /*4a50*/  @P0 MOV R6, R8 ;  /* 0x0000000800060202 */ /* 0x000fe40000000f00 */
[----:B------:R-:W-:Y:S01]  /*4a60*/  @P0 R2UR UR4, R0 ;  /* 0x00000000000402ca */ /* 0x000fe200000e0000 */
[----:B------:R-:W-:Y:S01]  /*4a70*/  VIADD R0, R12, 0x170 ;  /* 0x000001700c007836 */ /* 0x000fe20000000000 */
[----:B------:R-:W-:Y:S02]  /*4a80*/  @P0 LOP3.LUT R8, R9, 0xffff, RZ, 0xc0, !PT ;  /* 0x0000ffff09080812 */ /* 0x000fe400078ec0ff */
[----:B------:R-:W-:Y:S02]  /*4a90*/  @P0 R2UR UR6, R6 ;  /* 0x00000000060602ca */ /* 0x000fe400000e0000 */
[----:B------:R-:W-:Y:S02]  /*4aa0*/  PRMT R0, RZ, 0x654, R0 ;  /* 0x00000654ff007816 */ /* 0x000fe40000000000 */
[----:B------:R-:W-:Y:S02]  /*4ab0*/  @P0 R2UR UR5, R8 ;  /* 0x00000000080502ca */ /* 0x000fe400000e0000 */
[----:B------:R2:W-:Y:S03]  /*4ac0*/  SYNCS.ARRIVE.TRANS64.RED.A1T0 RZ, [R0+URZ], RZ ;  /* 0x000000ff00ff79a7 */ /* 0x0005e600081004ff */
[----:B------:R-:W-:Y:S04]  /*4ad0*/  @UP1 UMOV UR29, UR4 ;  /* 0x00000004001d1c82 */ /* 0x000fe80008000000 */
[----:B------:R-:W-:Y:S04]  /*4ae0*/  @UP1 UMOV UR14, UR6 ;  /* 0x00000006000e1c82 */ /* 0x000fe80008000000 */
[----:B------:R-:W-:Y:S01]  /*4af0*/  @UP1 UMOV UR13, UR5 ;  /* 0x00000005000d1c82 */ /* 0x000fe20008000000 */
[----:B------:R-:W-:Y:S05]  /*4b00*/  BRA.U !UP0, `(.L_x_90) ;  /* 0x0000000108a47547 */ /* 0x000fea000b800000 */
[----:B------:R-:W-:Y:S02]  /*4b10*/  UIMAD.WIDE.U32 UR18, UR13, UR47, URZ ;  /* 0x0000002f0d1272a5 */ /* 0x000fe4000f8e00ff */
[----:B------:R-:W-:Y:S02]  /*4b20*/  UIMAD.WIDE.U32 UR26, UR14, UR44, URZ ;  /* 0x0000002c0e1a72a5 */ /* 0x000fe4000f8e00ff */
[----:B------:R-:W-:Y:S02]  /*4b30*/  USEL UR4, UR30, UR41, !UP5 ;  /* 0x000000291e047287 */ /* 0x000fe4000e800000 */
[----:B------:R-:W-:Y:S02]  /*4b40*/  USEL UR7, UR31, UR43, !UP6 ;  /* 0x0000002b1f077287 */ /* 0x000fe4000f000000 */
[----:B-1----:R-:W-:Y:S02]  /*4b50*/  UIMAD.WIDE.U32 UR8, UR4, UR22, URZ ;  /* 0x00000016040872a5 */ /* 0x002fe4000f8e00ff */
[----:B------:R-:W-:Y:S01]  /*4b60*/  UIMAD.WIDE.U32 UR10, UR7, UR22, URZ ;  /* 0x00000016070a72a5 */ /* 0x000fe2000f8e00ff */
[----:B------:R-:W-:Y:S02]  /*4b70*/  UMOV UR5, UR19 ;  /* 0x0000001300057c82 */ /* 0x000fe40008000000 */
[----:B------:R-:W-:Y:S03]  /*4b80*/  USHF.R.U32.HI UR6, URZ, UR49, UR5 ;  /* 0x00000031ff067299 */ /* 0x000fe60008011605 */
[----:B------:R-:W-:Y:S01]  /*4b90*/  UMOV UR5, UR27 ;  /* 0x0000001b00057c82 */ /* 0x000fe20008000000 */
[----:B------:R-:W-:Y:S02]  /*4ba0*/  USEL UR6, UR13, UR6, !UP5 ;  /* 0x000000060d067287 */ /* 0x000fe4000e800000 */
[----:B------:R-:W-:Y:S03]  /*4bb0*/  USHF.R.U32.HI UR12, URZ, UR45, UR5 ;  /* 0x0000002dff0c7299 */ /* 0x000fe60008011605 */
[----:B------:R-:W-:Y:S02]  /*4bc0*/  UMOV UR5, UR9 ;  /* 0x0000000900057c82 */ /* 0x000fe40008000000 */
[----:B------:R-:W-:Y:S03]  /*4bd0*/  @UP4 USHF.R.U32.HI UR4, URZ, UR23, UR5 ;  /* 0x00000017ff044299 */ /* 0x000fe60008011605 */
[----:B------:R-:W-:Y:S01]  /*4be0*/  UMOV UR5, UR11 ;  /* 0x0000000b00057c82 */ /* 0x000fe20008000000 */
[----:B------:R-:W-:Y:S02]  /*4bf0*/  UIMAD UR4, UR42, UR4, URZ ;  /* 0x000000042a0472a4 */ /* 0x000fe4000f8e02ff */
[----:B------:R-:W-:Y:S02]  /*4c00*/  @UP4 USHF.R.U32.HI UR7, URZ, UR23, UR5 ;  /* 0x00000017ff074299 */ /* 0x000fe40008011605 */
[----:B------:R-:W-:Y:S02]  /*4c10*/  UIMAD.WIDE.U32 UR10, UR6, UR22, URZ ;  /* 0x00000016060a72a5 */ /* 0x000fe4000f8e00ff */
[----:B------:R-:W-:Y:S02]  /*4c20*/  USEL UR5, UR14, UR12, !UP6 ;  /* 0x0000000c0e057287 */ /* 0x000fe4000f000000 */
[----:B------:R-:W-:Y:S02]  /*4c30*/  UIMAD UR8, UR42, UR7, URZ ;  /* 0x000000072a0872a4 */ /* 0x000fe4000f8e02ff */
[----:B------:R-:W-:Y:S03]  /*4c40*/  UISETP.GE.AND UP0, UPT, UR6, UR4, UPT ;  /* 0x000000040600728c */ /* 0x000fe6000bf06270 */
[----:B------:R-:W-:Y:S01]  /*4c50*/  UMOV UR4, UR11 ;  /* 0x0000000b00047c82 */ /* 0x000fe20008000000 */
[----:B------:R-:W-:Y:S02]  /*4c60*/  UISETP.GE.OR UP0, UPT, UR5, UR8, UP0 ;  /* 0x000000080500728c */ /* 0x000fe40008706670 */
[----:B------:R-:W-:Y:S02]  /*4c70*/  USHF.R.U32.HI UR4, URZ, UR23, UR4 ;  /* 0x00000017ff047299 */ /* 0x000fe40008011604 */
[----:B------:R-:W-:Y:S02]  /*4c80*/  UIMAD.WIDE.U32 UR8, UR5, UR22, URZ ;  /* 0x00000016050872a5 */ /* 0x000fe4000f8e00ff */
[----:B------:R-:W-:Y:S04]  /*4c90*/  USEL UR10, UR6, UR4, !UP4 ;  /* 0x00000004060a7287 */ /* 0x000fe8000e000000 */
[----:B------:R-:W-:Y:S01]  /*4ca0*/  UIADD3 UR11, UPT, UPT, -UR10, URZ, URZ ;  /* 0x000000ff0a0b7290 */ /* 0x000fe2000fffe1ff */
[----:B------:R-:W-:Y:S02]  /*4cb0*/  @!UP0 UMOV UR4, UR9 ;  /* 0x0000000900048c82 */ /* 0x000fe40008000000 */
[----:B------:R-:W-:Y:S02]  /*4cc0*/  @!UP0 USHF.R.U32.HI UR4, URZ, UR23, UR4 ;  /* 0x00000017ff048299 */ /* 0x000fe40008011604 */
[----:B------:R-:W-:Y:S02]  /*4cd0*/  UIMAD UR8, UR42, UR11, UR6 ;  /* 0x0000000b2a0872a4 */ /* 0x000fe4000f8e0206 */
[----:B------:R-:W-:Y:S04]  /*4ce0*/  @!UP0 USEL UR4, UR5, UR4, !UP4 ;  /* 0x0000000405048287 */ /* 0x000fe8000e000000 */
[----:B------:R-:W-:Y:S02]  /*4cf0*/  @!UP0 UIMAD UR8, UR7, UR8, UR4 ;  /* 0x00000008070882a4 */ /* 0x000fe4000f8e0204 */
[----:B------:R-:W-:Y:S02]  /*4d00*/  @!UP0 UIADD3 UR9, UPT, UPT, UR10, -UR4, URZ ;  /* 0x800000040a098290 */ /* 0x000fe4000fffe0ff */
[----:B------:R-:W-:Y:S02]  /*4d10*/  UIADD3 UR4, UPT, UPT, -UR5, URZ, URZ ;  /* 0x000000ff05047290 */ /* 0x000fe4000fffe1ff */
[----:B------:R-:W-:Y:S02]  /*4d20*/  UIADD3 UR7, UPT, UPT, -UR6, URZ, URZ ;  /* 0x000000ff06077290 */ /* 0x000fe4000fffe1ff */
[----:B------:R-:W-:Y:S02]  /*4d30*/  @!UP0 UIMAD UR6, UR9, UR42, UR5 ;  /* 0x0000002a090682a4 */ /* 0x000fe4000f8e0205 */
[----:B------:R-:W-:Y:S02]  /*4d40*/  UIMAD UR14, UR15, UR4, UR14 ;  /* 0x000000040f0e72a4 */ /* 0x000fe4000f8e020e */
[----:B------:R-:W-:Y:S01]  /*4d50*/  UIMAD UR13, UR46, UR7, UR13 ;  /* 0x000000072e0d72a4 */ /* 0x000fe2000f8e020d */
[----:B------:R-:W-:Y:S02]  /*4d60*/  @!UP0 UMOV UR5, UR8 ;  /* 0x0000000800058c82 */ /* 0x000fe40008000000 */
[----:B------:R-:W-:Y:S02]  /*4d70*/  UIMAD UR14, UR5, UR15, UR14 ;  /* 0x0000000f050e72a4 */ /* 0x000fe4000f8e020e */
[----:B------:R-:W-:Y:S11]  /*4d80*/  UIMAD UR13, UR6, UR46, UR13 ;  /* 0x0000002e060d72a4 */ /* 0x000ff6000f8e020d */
[----:B------:R-:W-:Y:S01]  /*4d90*/  @!UPT UIADD3 URZ, UPT, UPT, URZ, URZ, URZ ;  /* 0x000000fffffff290 */ /* 0x000fe2000fffe0ff */
.L_x_90:
[----:B------:R-:W3:Y:S01]  /*4da0*/  @!UP2 LDCU.128 UR8, c[0x0][0xb10] ;  /* 0x00016200ff08a7ac */ /* 0x000ee20008000c00 */
[C---:B------:R-:W-:Y:S02]  /*4db0*/  ISETP.NE.U32.AND P1, PT, R4.reuse, RZ, PT ;  /* 0x000000ff0400720c */ /* 0x040fe40003f25070 */
[----:B------:R-:W-:Y:S02]  /*4dc0*/  ISETP.NE.U32.AND P0, PT, R4, RZ, PT ;  /* 0x000000ff0400720c */ /* 0x000fe40003f05070 */
[C---:B------:R-:W-:Y:S02]  /*4dd0*/  ISETP.NE.AND.EX P1, PT, R5.reuse, RZ, PT, P1 ;  /* 0x000000ff0500720c */ /* 0x040fe40003f25310 */
[----:B------:R-:W-:Y:S01]  /*4de0*/  ISETP.NE.AND.EX P0, PT, R5, RZ, PT, P0 ;  /* 0x000000ff0500720c */ /* 0x000fe20003f05300 */
[----:B------:R-:W4:Y:S01]  /*4df0*/  @!UP2 LDCU UR5, c[0x0][0xb0c] ;  /* 0x00016180ff05a7ac */ /* 0x000f220008000800 */
[----:B------:R-:W-:Y:S01]  /*4e00*/  SHF.L.U32 R9, R15, 0x1f, RZ ;  /* 0x0000001f0f097819 */ /* 0x000fe200000006ff */
[----:B------:R-:W-:Y:S02]  /*4e10*/  USHF.L.U32 UR35, UR16, 0x6, URZ ;  /* 0x0000000610237899 */ /* 0x000fe400080006ff */
[----:B------:R-:W-:Y:S02]  /*4e20*/  USHF.L.U32 UR34, UR20, 0x7, URZ ;  /* 0x0000000714227899 */ /* 0x000fe400080006ff */
[----:B---3--:R-:W-:Y:S07]  /*4e30*/  UIMAD.WIDE.U32 UR6, UR14, UR8, URZ ;  /* 0x000000080e0672a5 */ /* 0x008fee000f8e00ff */
[----:B------:R-:W-:Y:S01]  /*4e40*/  @!UP2 UMOV UR4, UR7 ;  /* 0x000000070004ac82 */ /* 0x000fe20008000000 */
[----:B----4-:R-:W-:Y:S02]  /*4e50*/  @!UP2 UISETP.NE.AND UP0, UPT, UR5, 0x1, UPT ;  /* 0x000000010500a88c */ /* 0x010fe4000bf05270 */
[----:B------:R-:W-:Y:S02]  /*4e60*/  @!UP2 USHF.R.U32.HI UR4, URZ, UR9, UR4 ;  /* 0x00000009ff04a299 */ /* 0x000fe40008011604 */
[----:B------:R-:W-:Y:S02]  /*4e70*/  UIMAD.WIDE.U32 UR6, UR13, UR11, URZ ;  /* 0x0000000b0d0672a5 */ /* 0x000fe4000f8e00ff */
[----:B------:R-:W-:Y:S02]  /*4e80*/  @!UP2 USEL UR8, UR14, UR4, !UP0 ;  /* 0x000000040e08a287 */ /* 0x000fe4000c000000 */
[----:B------:R-:W-:Y:S03]  /*4e90*/  @!UP2 UISETP.NE.AND UP0, UPT, UR10, 0x1, UPT ;  /* 0x000000010a00a88c */ /* 0x000fe6000bf05270 */
[----:B------:R-:W-:Y:S02]  /*4ea0*/  @!UP2 UMOV UR6, UR7 ;  /* 0x000000070006ac82 */ /* 0x000fe40008000000 */
[----:B------:R-:W3:Y:S02]  /*4eb0*/  @!UP2 LDCU UR4, c[0x0][0xb20] ;  /* 0x00016400ff04a7ac */ /* 0x000ee40008000800 */
[----:B---3--:R-:W-:Y:S04]  /*4ec0*/  @!UP2 USHF.R.U32.HI UR6, URZ, UR4, UR6 ;  /* 0x00000004ff06a299 */ /* 0x008fe80008011606 */
[----:B------:R-:W-:Y:S04]  /*4ed0*/  @!UP2 USEL UR6, UR13, UR6, !UP0 ;  /* 0x000000060d06a287 */ /* 0x000fe8000c000000 */
[----:B------:R-:W-:Y:S02]  /*4ee0*/  @!UP2 UIADD3 UR4, UPT, UPT, -UR8, UR6, URZ ;  /* 0x000000060804a290 */ /* 0x000fe4000fffe1ff */
[----:B------:R-:W-:Y:S02]  /*4ef0*/  @!UP2 UIADD3 UR6, UPT, UPT, UR8, -UR6, URZ ;  /* 0x800000060806a290 */ /* 0x000fe4000fffe0ff */
[----:B------:R-:W-:Y:S02]  /*4f00*/  @!UP2 UIMAD UR14, UR4, UR5, UR14 ;  /* 0x00000005040ea2a4 */ /* 0x000fe4000f8e020e */
[----:B------:R-:W-:Y:S01]  /*4f10*/  @!UP2 UIMAD UR13, UR6, UR10, UR13 ;  /* 0x0000000a060da2a4 */ /* 0x000fe2000f8e020d */
[----:B------:R-:W-:Y:S11]  /*4f20*/  BRA.U UP3, `(.L_x_91) ;  /* 0x0000000103107547 */ /* 0x000ff6000b800000 */
[----:B------:R-:W-:Y:S04]  /*4f30*/  MOV R6, UR48 ;  /* 0x0000003000067c02 */ /* 0x000fe80008000f00 */
[----:B------:R-:W-:Y:S04]  /*4f40*/  SHF.L.U32 R6, R6, 0x1f, RZ ;  /* 0x0000001f06067819 */ /* 0x000fe800000006ff */
[----:B------:R-:W3:Y:S02]  /*4f50*/  SYNCS.PHASECHK.TRANS64.TRYWAIT P2, [UR21+0x158], R6 ;  /* 0x00015806ff0075a7 */ /* 0x000ee40008041115 */
[----:B---3--:R-:W-:Y:S05]  /*4f60*/  @!P2 BRA `(.L_x_92) ;  /* 0x00000048008ca947 */ /* 0x008fea0003800000 */
.L_x_91:
[----:B------:R-:W-:Y:S05]  /*4f70*/  @!P1 BRA `(.L_x_93) ;  /* 0x0000000000309947 */ /* 0x000fea0003800000 */
[----:B------:R-:W-:Y:S01]  /*4f80*/  ISETP.NE.U32.AND P1, PT, R2, RZ, PT ;  /* 0x000000ff0200720c */ /* 0x000fe20003f25070 */
[----:B------:R-:W3:Y:S01]  /*4f90*/  LDCU.64 UR4, c[0x0][0x358] ;  /* 0x00006b00ff0477ac */ /* 0x000ee20008000a00 */
[----:B------:R-:W-:Y:S02]  /*4fa0*/  IMAD.MOV.U32 R45, RZ, RZ, 0x1 ;  /* 0x00000001ff2d7424 */ /* 0x000fe400078e00ff */
[----:B------:R-:W-:Y:S11]  /*4fb0*/  ISETP.NE.AND.EX P1, PT, R3, RZ, PT, P1 ;  /* 0x000000ff0300720c */ /* 0x000ff60003f25310 */
[----:B------:R-:W-:Y:S02]  /*4fc0*/  @!UPT UIADD3 URZ, UPT, UPT, URZ, URZ, URZ ;  /* 0x000000fffffff290 */ /* 0x000fe4000fffe0ff */
[----:B------:R-:W4:Y:S01]  /*4fd0*/  @P1 LDC.64 R10, c[0x0][0x888] ;  /* 0x00022200ff0a1b82 */ /* 0x000f220000000a00 */
[----:B--2---:R-:W-:Y:S04]  /*4fe0*/  @P1 IMAD R0, R4, UR36, RZ ;  /* 0x0000002404001c24 */ /* 0x004fe8000f8e02ff */
[----:B----4-:R-:W-:Y:S04]  /*4ff0*/  @P1 IMAD.WIDE R10, R0, 0x4, R10 ;  /* 0x00000004000a1825 */ /* 0x010fe800078e020a */
[----:B------:R-:W-:Y:S01]  /*5000*/  HFMA2 R0, -RZ, RZ, 0, 5.9604644775390625e-08 ;  /* 0x00000001ff007431 */ /* 0x000fe200000001ff */
[----:B---3-5:R3:W5:Y:S04]  /*5010*/  @P1 LDG.E R27, desc[UR4][R10.64] ;  /* 0x000000040a1b1981 */ /* 0x028768000c1e1900 */
[----:B------:R-:W-:Y:S01]  /*5020*/  @!P1 PRMT R45, R0, 0x7610, R45 ;  /* 0x00007610002d9816 */ /* 0x000fe2000000002d */
[----:B---3--:R-:W4:Y:S06]  /*5030*/  @!P1 LDC R27, c[0x0][0x880] ;  /* 0x00022000ff1b9b82 */ /* 0x008f2c0000000800 */
.L_x_93:
[----:B----45:R-:W-:Y:S01]  /*5040*/  @!P0 FSETP.EQ.AND P1, PT, R27, RZ, PT ;  /* 0x000000ff1b00820b */ /* 0x030fe20003f22000 */
[----:B------:R-:W-:Y:S01]  /*5050*/  @!UPT UIADD3 URZ, UPT, UPT, URZ, URZ, URZ ;  /* 0x000000fffffff290 */ /* 0x000fe2000fffe0ff */
[----:B------:R-:W-:Y:S11]  /*5060*/  @!P0 BRA `(.L_x_94) ;  /* 0x0000000000188947 */ /* 0x000ff60003800000 */
[----:B------:R-:W-:Y:S02]  /*5070*/  LOP3.LUT P0, RZ, R45, 0xff, RZ, 0xc0, !PT ;  /* 0x000000ff2dff7812 */ /* 0x000fe4000780c0ff */
[----:B------:R-:W-:Y:S04]  /*5080*/  ISETP.NE.U32.AND P1, PT, R2, RZ, PT ;  /* 0x000000ff0200720c */ /* 0x000fe80003f25070 */
[----:B------:R-:W-:Y:S04]  /*5090*/  ISETP.NE.AND.EX P1, PT, R3, RZ, PT, P1 ;  /* 0x000000ff0300720c */ /* 0x000fe80003f25310 */
[----:B------:R-:W-:Y:S03]  /*50a0*/  PLOP3.LUT P1, PT, P1, PT, PT, 0x8, 0x80 ;  /* 0x000000000080781c */ /* 0x000fe60000f2e170 */
[----:B------:R-:W-:Y:S11]  /*50b0*/  @P0 FSETP.EQ.AND P1, PT, R27, RZ, PT ;  /* 0x000000ff1b00020b */ /* 0x000ff60003f22000 */
[----:B------:R-:W-:Y:S02]  /*50c0*/  @!UPT UIADD3 URZ, UPT, UPT, URZ, URZ, URZ ;  /* 0x000000fffffff290 */ /* 0x000fe4000fffe0ff */
.L_x_94:
[----:B------:R-:W3:Y:S01]  /*50d0*/  SYNCS.PHASECHK.TRANS64.TRYWAIT P2, [UR21+0x130], R9 ;  /* 0x00013009ff0075a7 */ /* 0x000ee20008041115 */
[----:B------:R-:W-:Y:S04]  /*50e0*/  ELECT P0, URZ, PT ;  /* 0x0000000000ff782f */ /* 0x000fe80003800000 */
[----:B------:R-:W-:Y:S11]  /*50f0*/  PLOP3.LUT P1, PT, P1, P0, PT, 0xf2, 0x2f ;  /* 0x00000000002f781c */ /* 0x000ff60000f21e72 */
[----:B------:R-:W-:Y:S02]  /*5100*/  @!UPT UIADD3 URZ, UPT, UPT, URZ, URZ, URZ ;  /* 0x000000fffffff290 */ /* 0x000fe4000fffe0ff */
[----:B------:R-:W-:Y:S05]  /*5110*/  @!P1 IADD3 R8, P0, PT, R16, 0x580, RZ ;  /* 0x0000058010089810 */ /* 0x000fea0007f1e0ff */
[----:B--2---:R-:W-:Y:S01]  /*5120*/  @!P1 IMAD.X R6, RZ, RZ, R17, P0 ;  /* 0x000000ffff069224 */ /* 0x004fe200000e0611 */
[----:B---3--:R-:W-:Y:S07]  /*5130*/  @!P2 BRA `(.L_x_95) ;  /* 0x000000480030a947 */ /* 0x008fee0003800000 */
.L_x_208:
[----:B------:R-:W-:Y:S01]  /*5140*/  @!P1 R2UR UR5, R8 ;  /* 0x00000000080592ca */ /* 0x000fe200000e0000 */
[----:B------:R-:W-:Y:S01]  /*5150*/  VOTEU.ALL UP0, P1 ;  /* 0x0000000000ff7886 */ /* 0x000fe20000800000 */
[----:B------:R-:W-:Y:S01]  /*5160*/  @!P1 R2UR UR4, R6 ;  /* 0x00000000060492ca */ /* 0x000fe200000e0000 */
[----:B--2---:R-:W-:Y:S01]  /*5170*/  @!P1 IMAD.MOV.U32 R0, RZ, RZ, 0x1000 ;  /* 0x00001000ff009424 */ /* 0x004fe200078e00ff */
[----:B------:R-:W-:Y:S01]  /*5180*/  UMOV UR6, 0x0 ;  /* 0x0000000000067882 */ /* 0x000fe20000000000 */
[----:B------:R-:W-:Y:S01]  /*5190*/  UMOV UR7, 0x10000000 ;  /* 0x1000000000077882 */ /* 0x000fe20000000000 */
[----:B------:R-:W-:Y:S01]  /*51a0*/  @!UP0 UIADD3 UR32, UPT, UPT, UR21, 0x400, URZ ;  /* 0x0000040015208890 */ /* 0x000fe2000fffe0ff */
[----:B------:R-:W-:Y:S01]  /*51b0*/  @!P1 IADD3 R8, P0, PT, R16, 0x580, RZ ;  /* 0x0000058010089810 */ /* 0x000fe20007f1e0ff */
[----:B------:R-:W-:Y:S04]  /*51c0*/  VOTEU.ALL UP0, P1 ;  /* 0x0000000000ff7886 */ /* 0x000fe80000800000 */
[----:B------:R-:W-:Y:S02]  /*51d0*/  @!P1 IMAD.X R6, RZ, RZ, R17, P0 ;  /* 0x000000ffff069224 */ /* 0x000fe400000e0611 */
[----:B------:R-:W-:Y:S02]  /*51e0*/  IMAD.U32 R10, RZ, RZ, UR5 ;  /* 0x00000005ff0a7e24 */ /* 0x000fe4000f8e00ff */
[----:B------:R-:W-:Y:S03]  /*51f0*/  IMAD.U32 R11, RZ, RZ, UR4 ;  /* 0x00000004ff0b7e24 */ /* 0x000fe6000f8e00ff */
[----:B------:R-:W-:Y:S02]  /*5200*/  @!P1 R2UR UR4, R10 ;  /* 0x000000000a0492ca */ /* 0x000fe400000e0000 */
[----:B------:R-:W-:Y:S11]  /*5210*/  @!P1 R2UR UR5, R11 ;  /* 0x000000000b0592ca */ /* 0x000ff600000e0000 */
[----:B------:R-:W-:Y:S02]  /*5220*/  @!UPT UIADD3 URZ, UPT, UPT, URZ, URZ, URZ ;  /* 0x000000fffffff290 */ /* 0x000fe4000fffe0ff */
[----:B------:R2:W-:Y:S01]  /*5230*/  @!UP0 UTMALDG.3D [UR32], [UR4], desc[UR6] ;  /* 0x00000620040085b4 */ /* 0x0005e20008011000 */
[----:B------:R2:W-:Y:S01]  /*5240*/  @!P1 SYNCS.ARRIVE.TRANS64.RED.A0TR RZ, [UR21+0x110], R0 ;  /* 0x00011000ffff99a7 */ /* 0x0005e20008300415 */
[----:B------:R-:W-:Y:S01]  /*5250*/  SYNCS.ARRIVE.TRANS64.RED.A1T0 RZ, [UR40], RZ ;  /* 0x000000ffffff79a7 */ /* 0x000fe20008100428 */
[----:B------:R-:W3:Y:S02]  /*5260*/  SYNCS.PHASECHK.TRANS64.TRYWAIT P2, [UR21+0x138], R9 ;  /* 0x00013809ff0075a7 */ /* 0x000ee40008041115 */
[----:B--23--:R-:W-:Y:S05]  /*5270*/  @!P2 BRA `(.L_x_96) ;  /* 0x0000004400f8a947 */ /* 0x00cfea0003800000 */
.L_x_210:
        /* <DEDUP_REMOVED lines=8> */
[----:B------:R-:W-:Y:S01]  /*5300*/  @!UP0 UIADD3 UR24, UPT, UPT, UR21, 0x1400, URZ ;  /* 0x0000140015188890 */ /* 0x000fe2000fffe0ff */
[----:B------:R-:W-:Y:S01]  /*5310*/  VOTEU.ALL UP0, P1 ;  /* 0x0000000000ff7886 */ /* 0x000fe20000800000 */
[----:B------:R-:W-:Y:S01]  /*5320*/  UMOV UR27, UR35 ;  /* 0x00000023001b7c82 */ /* 0x000fe20008000000 */
[----:B------:R-:W-:Y:S02]  /*5330*/  UMOV UR28, UR36 ;  /* 0x00000024001c7c82 */ /* 0x000fe40008000000 */
[----:B------:R-:W-:Y:S02]  /*5340*/  IMAD.U32 R10, RZ, RZ, UR5 ;  /* 0x00000005ff0a7e24 */ /* 0x000fe4000f8e00ff */
[----:B------:R-:W-:Y:S02]  /*5350*/  IMAD.U32 R11, RZ, RZ, UR4 ;  /* 0x00000004ff0b7e24 */ /* 0x000fe4000f8e00ff */
[----:B------:R-:W-:Y:S01]  /*5360*/  @!P1 IMAD.X R6, RZ, RZ, R17, P0 ;  /* 0x000000ffff069224 */ /* 0x000fe200000e0611 */
        /* <DEDUP_REMOVED lines=8> */
.L_x_212:
[----:B------:R-:W-:Y:S01]  /*53f0*/  @!P1 R2UR UR5, R8 ;  /* 0x00000000080592ca */ /* 0x000fe200000e0000 */
[----:B------:R-:W-:Y:S01]  /*5400*/  VOTEU.ALL UP0, P1 ;  /* 0x0000000000ff7886 */ /* 0x000fe20000800000 */
[----:B------:R-:W-:Y:S01]  /*5410*/  @!P1 R2UR UR4, R6 ;  /* 0x00000000060492ca */ /* 0x000fe200000e0000 */
[----:B--2---:R-:W-:Y:S01]  /*5420*/  @!P1 IMAD.MOV.U32 R0, RZ, RZ, 0x1000 ;  /* 0x00001000ff009424 */ /* 0x004fe200078e00ff */
[----:B------:R-:W-:Y:S01]  /*5430*/  UMOV UR6, 0x0 ;  /* 0x0000000000067882 */ /* 0x000fe20000000000 */
[----:B------:R-:W-:Y:S01]  /*5440*/  UMOV UR7, 0x10000000 ;  /* 0x1000000000077882 */ /* 0x000fe20000000000 */
[----:B------:R-:W-:Y:S01]  /*5450*/  @!UP0 UIADD3 UR18, UPT, UPT, UR34, 0x40, URZ ;  /* 0x0000004022128890 */ /* 0x000fe2000fffe0ff */
[----:B------:R-:W-:Y:S01]  /*5460*/  VIADD R14, R14, 0x1 ;  /* 0x000000010e0e7836 */ /* 0x000fe20000000000 */
[----:B------:R-:W-:Y:S01]  /*5470*/  @!UP0 UIADD3 UR16, UPT, UPT, UR21, 0x2400, URZ ;  /* 0x0000240015108890 */ /* 0x000fe2000fffe0ff */
[----:B------:R-:W-:Y:S01]  /*5480*/  VOTEU.ALL UP0, P1 ;  /* 0x0000000000ff7886 */ /* 0x000fe20000800000 */
[----:B------:R-:W-:Y:S01]  /*5490*/  UMOV UR19, UR35 ;  /* 0x0000002300137c82 */ /* 0x000fe20008000000 */
[----:B------:R-:W-:Y:S02]  /*54a0*/  UMOV UR20, UR36 ;  /* 0x0000002400147c82 */ /* 0x000fe40008000000 */
        /* <DEDUP_REMOVED lines=10> */
.L_x_214:
[----:B------:R-:W-:Y:S01]  /*5550*/  @!P1 IADD3 R6, P0, PT, R16, 0x580, RZ ;  /* 0x0000058010069810 */ /* 0x000fe20007f1e0ff */
[----:B------:R-:W-:Y:S01]  /*5560*/  VOTEU.ALL UP0, P1 ;  /* 0x0000000000ff7886 */ /* 0x000fe20000800000 */
[----:B------:R-:W-:Y:S01]  /*5570*/  UMOV UR6, 0x0 ;  /* 0x0000000000067882 */ /* 0x000fe20000000000 */
[----:B------:R-:W-:Y:S01]  /*5580*/  UMOV UR7, 0x10000000 ;  /* 0x1000000000077882 */ /* 0x000fe20000000000 */
[----:B------:R-:W-:Y:S01]  /*5590*/  @!P1 R2UR UR5, R6 ;  /* 0x00000000060592ca */ /* 0x000fe200000e0000 */
[----:B--2---:R-:W-:Y:S01]  /*55a0*/  @!P1 IMAD.X R0, RZ, RZ, R17, P0 ;  /* 0x000000ffff009224 */ /* 0x004fe200000e0611 */
[----:B------:R-:W-:Y:S01]  /*55b0*/  @!UP0 UIADD3 UR10, UPT, UPT, UR34, 0x60, URZ ;  /* 0x00000060220a8890 */ /* 0x000fe2000fffe0ff */
[----:B------:R-:W-:Y:S01]  /*55c0*/  R2UR UR18, R47 ;  /* 0x000000002f1272ca */ /* 0x000fe200000e0000 */
[----:B------:R-:W-:Y:S01]  /*55d0*/  @!UP0 UIADD3 UR8, UPT, UPT, UR21, 0x3400, URZ ;  /* 0x0000340015088890 */ /* 0x000fe2000fffe0ff */
[----:B------:R-:W-:Y:S01]  /*55e0*/  R2UR UR16, R48 ;  /* 0x00000000301072ca */ /* 0x000fe200000e0000 */
[----:B------:R-:W-:Y:S01]  /*55f0*/  @!UP0 UIADD3 UR9, UPT, UPT, UR21, 0x128, URZ ;  /* 0x0000012815098890 */ /* 0x000fe2000fffe0ff */
[----:B------:R-:W-:Y:S01]  /*5600*/  @!P1 R2UR UR4, R0 ;  /* 0x00000000000492ca */ /* 0x000fe200000e0000 */
[----:B------:R-:W-:Y:S01]  /*5610*/  VOTEU.ALL UP0, P1 ;  /* 0x0000000000ff7886 */ /* 0x000fe20000800000 */
[----:B------:R-:W-:Y:S01]  /*5620*/  UMOV UR11, UR35 ;  /* 0x00000023000b7c82 */ /* 0x000fe20008000000 */
[----:B------:R-:W-:Y:S01]  /*5630*/  UMOV UR12, UR36 ;  /* 0x00000024000c7c82 */ /* 0x000fe20008000000 */
[C---:B------:R-:W-:Y:S01]  /*5640*/  ISETP.NE.AND P0, PT, R14.reuse, 0x2, PT ;  /* 0x000000020e00780c */ /* 0x040fe20003f05270 */
[----:B------:R-:W-:Y:S01]  /*5650*/  UPLOP3.LUT UP3, UPT, UPT, UPT, UPT, 0x80, 0x8 ;  /* 0x000000000008789c */ /* 0x000fe20003f6f070 */
[----:B------:R-:W-:Y:S01]  /*5660*/  IMAD.U32 R8, RZ, RZ, UR5 ;  /* 0x00000005ff087e24 */ /* 0x000fe2000f8e00ff */
[----:B------:R-:W-:Y:S01]  /*5670*/  LOP3.LUT R15, R15, 0x1, RZ, 0x3c, !PT ;  /* 0x000000010f0f7812 */ /* 0x000fe200078e3cff */
[----:B------:R-:W-:Y:S01]  /*5680*/  UMOV UR36, UR29 ;  /* 0x0000001d00247c82 */ /* 0x000fe20008000000 */
[----:B------:R-:W-:Y:S01]  /*5690*/  SEL R0, RZ, 0x1, P0 ;  /* 0x00000001ff007807 */ /* 0x000fe20000000000 */
[----:B------:R-:W-:Y:S01]  /*56a0*/  UIADD3 UR20, UPT, UPT, UR13, UR18, URZ ;  /* 0x000000120d147290 */ /* 0x000fe2000fffe0ff */
[----:B------:R-:W-:Y:S01]  /*56b0*/  SEL R14, R14, RZ, P0 ;  /* 0x000000ff0e0e7207 */ /* 0x000fe20000000000 */
[----:B------:R-:W-:Y:S01]  /*56c0*/  UIADD3 UR16, UPT, UPT, UR14, UR16, URZ ;  /* 0x000000100e107290 */ /* 0x000fe2000fffe0ff */
[----:B------:R-:W-:Y:S01]  /*56d0*/  IMAD.U32 R9, RZ, RZ, UR4 ;  /* 0x00000004ff097e24 */ /* 0x000fe2000f8e00ff */
[----:B------:R-:W-:Y:S02]  /*56e0*/  @!P1 R2UR UR4, R8 ;  /* 0x00000000080492ca */ /* 0x000fe400000e0000 */
[----:B------:R-:W-:Y:S02]  /*56f0*/  LOP3.LUT R13, R13, R0, RZ, 0x3c, !PT ;  /* 0x000000000d0d7212 */ /* 0x000fe400078e3cff */
[----:B------:R-:W-:Y:S11]  /*5700*/  @!P1 R2UR UR5, R9 ;  /* 0x00000000090592ca */ /* 0x000ff600000e0000 */
[----:B------:R-:W-:Y:S02]  /*5710*/  @!UPT UIADD3 URZ, UPT, UPT, URZ, URZ, URZ ;  /* 0x000000fffffff290 */ /* 0x000fe4000fffe0ff */
[----:B------:R2:W-:Y:S01]  /*5720*/  @!UP0 UTMALDG.3D [UR8], [UR4], desc[UR6] ;  /* 0x00000608040085b4 */ /* 0x0005e20008011000 */
[----:B------:R2:W-:Y:S01]  /*5730*/  @!P1 SYNCS.ARRIVE.TRANS64.RED.A0TR RZ, [UR21+0x128], R7 ;  /* 0x00012807ffff99a7 */ /* 0x0005e20008300415 */
[----:B------:R-:W-:Y:S01]  /*5740*/  SYNCS.ARRIVE.TRANS64.RED.A1T0 RZ, [UR37], RZ ;  /* 0x000000ffffff79a7 */ /* 0x000fe20008100425 */
[----:B------:R-:W-:Y:S05]  /*5750*/  BRA.U UP1, `(.L_x_99) ;  /* 0xfffffff101707547 */ /* 0x000fea000b83ffff */
[----:B------:R-:W-:-:S04]  /*5760*/  SHF.L.U32 R2, R15, 0x1f, RZ ;  /* 0x0000001f0f027819 */ /* 0x000fc800000006ff */
[----:B------:R-:W3:Y:S02]  /*5770*/  SYNCS.PHASECHK.TRANS64.TRYWAIT P0, [UR21+0x130], R2 ;  /* 0x00013002ff0075a7 */ /* 0x000ee40008001115 */
[----:B---3--:R-:W-:Y:S05]  /*5780*/  @!P0 BRA `(.L_x_100) ;  /* 0x0000004000fc8947 */ /* 0x008fea0003800000 */
.L_x_216:
[----:B------:R-:W4:Y:S02]  /*5790*/  SYNCS.PHASECHK.TRANS64.TRYWAIT P0, [UR21+0x138], R2 ;  /* 0x00013802ff0075a7 */ /* 0x000f240008001115 */
[----:B----4-:R-:W-:Y:S05]  /*57a0*/  @!P0 BRA `(.L_x_101) ;  /* 0x00000044000c8947 */ /* 0x010fea0003800000 */
.L_x_218:
[----:B------:R-:W4:Y:S02]  /*57b0*/  SYNCS.PHASECHK.TRANS64.TRYWAIT P0, [UR21+0x140], R2 ;  /* 0x00014002ff0075a7 */ /* 0x000f240008001115 */
[----:B----4-:R-:W-:Y:S05]  /*57c0*/  @!P0 BRA `(.L_x_102) ;  /* 0x00000044001c8947 */ /* 0x010fea0003800000 */
.L_x_220:
[----:B---3--:R-:W-:-:S07]  /*57d0*/  MOV R0, UR21 ;  /* 0x0000001500007c02 */ /* 0x008fce0008000f00 */
.L_x_103:
[----:B---3--:R-:W-:-:S04]  /*57e0*/  SHF.L.U32 R2, R15, 0x1f, RZ ;  /* 0x0000001f0f027819 */ /* 0x008fc800000006ff */
[----:B------:R3:W4:Y:S03]  /*57f0*/  SYNCS.PHASECHK.TRANS64.TRYWAIT P0, [R0+URZ+0x148], R2 ;  /* 0x00014802000075a7 */ /* 0x00072600080011ff */
[----:B----4-:R-:W-:Y:S05]  /*5800*/  @!P0 NANOSLEEP.SYNCS 0x989680 ;  /* 0x009896800000895d */ /* 0x010fea0003900000 */
[----:B------:R-:W4:Y:S02]  /*5810*/  @!P0 SYNCS.PHASECHK.TRANS64 P0, [R0+URZ+0x148], R2 ;  /* 0x00014802000085a7 */ /* 0x000f2400080010ff */
[----:B-12-4-:R-:W-:Y:S05]  /*5820*/  @P0 EXIT ;  /* 0x000000000000094d */ /* 0x016fea0003800000 */
[----:B------:R-:W-:Y:S05]  /*5830*/  BRA `(.L_x_103) ;  /* 0xfffffffc00e87947 */ /* 0x000fea000383ffff */
.L_x_88:
[----:B------:R-:W-:-:S06]  /*5840*/  UISETP.GE.AND UP0, UPT, UR17, 0x4, UPT ;  /* 0x000000041100788c */ /* 0x000fcc000bf06270 */
[----:B------:R-:W-:-:S13]  /*5850*/  PLOP3.LUT P0, PT, PT, PT, UP0, 0x80, 0x8 ;  /* 0x000000000008781c */ /* 0x000fda0003f0f008 */
[----:B------:R-:W-:Y:S05]  /*5860*/  @!P0 EXIT ;  /* 0x000000000000894d */ /* 0x000fea0003800000 */
[----:B------:R-:W1:Y:S08]  /*5870*/  S2UR UR4, SR_CgaCtaId ;  /* 0x00000000000479c3 */ /* 0x000e700000008800 */
[----:B------:R-:W-:Y:S01]  /*5880*/  BAR.SYNC.DEFER_BLOCKING 0x6, 0xa0 ;  /* 0x0182800000007b1d */ /* 0x000fe20000010000 */
[C---:B------:R-:W-:Y:S01]  /*5890*/  IMAD.SHL.U32 R3, R57.reuse, 0x20, RZ ;  /* 0x0000002039037824 */ /* 0x040fe200078e00ff */
[----:B------:R-:W-:Y:S01]  /*58a0*/  SHF.R.U32.HI R4, RZ, 0x1, R57 ;  /* 0x00000001ff047819 */ /* 0x000fe20000011639 */
[C---:B------:R-:W-:Y:S01]  /*58b0*/  IMAD.SHL.U32 R2, R57.reuse, 0x10, RZ ;  /* 0x0000001039027824 */ /* 0x040fe200078e00ff */
[C---:B------:R-:W-:Y:S01]  /*58c0*/  LOP3.LUT P0, RZ, R57.reuse, 0x4, RZ, 0xc0, !PT ;  /* 0x0000000439ff7812 */ /* 0x040fe2000780c0ff */
[----:B------:R-:W-:Y:S01]  /*58d0*/  IMAD.U32 R23, R57, 0x10000, RZ ;  /* 0x0001000039177824 */ /* 0x000fe200078e00ff */
[----:B------:R-:W-:-:S02]  /*58e0*/  UMOV UR44, 0x400 ;  /* 0x00000400002c7882 */ /* 0x000fc40000000000 */
[----:B------:R-:W2:Y:S01]  /*58f0*/  LDC.64 R42, c[0x0][0x8b0] ;  /* 0x00022c00ff2a7b82 */ /* 0x000ea20000000a00 */
[----:B------:R-:W-:Y:S01]  /*5900*/  LOP3.LUT R5, R3, 0xc0, RZ, 0xc0, !PT ;  /* 0x000000c003057812 */ /* 0x000fe200078ec0ff */
[----:B------:R-:W-:Y:S01]  /*5910*/  IMAD.SHL.U32 R44, R57, 0x4, RZ ;  /* 0x00000004392c7824 */ /* 0x000fe200078e00ff */
[----:B------:R-:W-:Y:S01]  /*5920*/  LOP3.LUT R2, R2, 0x600, RZ, 0xc0, !PT ;  /* 0x0000060002027812 */ /* 0x000fe200078ec0ff */
[----:B------:R-:W-:Y:S01]  /*5930*/  IMAD.MOV.U32 R56, RZ, RZ, 0x20 ;  /* 0x00000020ff387424 */ /* 0x000fe200078e00ff */
[----:B------:R-:W-:Y:S01]  /*5940*/  LOP3.LUT R4, R5, 0x8, R4, 0xf8, !PT ;  /* 0x0000000805047812 */ /* 0x000fe200078ef804 */
[----:B------:R-:W-:Y:S01]  /*5950*/  IMAD.MOV.U32 R55, RZ, RZ, 0x1 ;  /* 0x00000001ff377424 */ /* 0x000fe200078e00ff */
[--C-:B------:R-:W-:Y:S01]  /*5960*/  LOP3.LUT R2, R2, 0x20, R3.reuse, 0xf8, !PT ;  /* 0x0000002002027812 */ /* 0x100fe200078ef803 */
[----:B------:R-:W3:Y:S01]  /*5970*/  LDC.64 R40, c[0x0][0x8a8] ;  /* 0x00022a00ff287b82 */ /* 0x000ee20000000a00 */
[----:B------:R-:W-:Y:S01]  /*5980*/  LOP3.LUT R23, R23, 0x600000, RZ, 0xc0, !PT ;  /* 0x0060000017177812 */ /* 0x000fe200078ec0ff */
[----:B------:R-:W-:Y:S01]  /*5990*/  IMAD.MOV.U32 R22, RZ, RZ, RZ ;  /* 0x000000ffff167224 */ /* 0x000fe200078e00ff */
[----:B------:R-:W-:Y:S01]  /*59a0*/  LOP3.LUT R44, R4, 0x18, R44, 0x78, !PT ;  /* 0x00000018042c7812 */ /* 0x000fe200078e782c */
[----:B------:R-:W-:Y:S01]  /*59b0*/  IMAD.MOV.U32 R54, RZ, RZ, RZ ;  /* 0x000000ffff367224 */ /* 0x000fe200078e00ff */
[----:B------:R-:W-:-:S02]  /*59c0*/  LOP3.LUT R2, R2, 0x100, R3, 0xf8, !PT ;  /* 0x0000010002027812 */ /* 0x000fc400078ef803 */
[----:B------:R-:W-:Y:S02]  /*59d0*/  CS2R R52, SRZ ;  /* 0x0000000000347805 */ /* 0x000fe4000001ff00 */
[----:B------:R-:W-:Y:S01]  /*59e0*/  LOP3.LUT R57, R57, 0x60, RZ, 0xc0, !PT ;  /* 0x0000006039397812 */ /* 0x000fe200078ec0ff */
[----:B-1----:R-:W-:Y:S01]  /*59f0*/  ULEA UR44, UR4, UR44, 0x18 ;  /* 0x0000002c042c7291 */ /* 0x002fe2000f8ec0ff */
[----:B------:R-:W-:Y:S01]  /*5a00*/  LOP3.LUT R44, R2, R44, RZ, 0xfc, !PT ;  /* 0x0000002c022c7212 */ /* 0x000fe200078efcff */
[----:B------:R-:W1:Y:S01]  /*5a10*/  LDCU UR59, c[0x0][0x370] ;  /* 0x00006e00ff3b77ac */ /* 0x000e620008000800 */
[----:B------:R-:W-:Y:S01]  /*5a20*/  SEL R56, R56, 0xffffffe0, !P0 ;  /* 0xffffffe038387807 */ /* 0x000fe20004000000 */
[----:B------:R-:W-:Y:S01]  /*5a30*/  UIADD3 UR4, UPT, UPT, UR44, 0x400, URZ ;  /* 0x000004002c047890 */ /* 0x000fe2000fffe0ff */
[----:B------:R-:W4:Y:S04]  /*5a40*/  LDCU UR43, c[0x0][0xb0c] ;  /* 0x00016180ff2b77ac */ /* 0x000f280008000800 */
[----:B------:R-:W1:Y:S01]  /*5a50*/  LDS R0, [UR44+0x210] ;  /* 0x0002102cff007984 */ /* 0x000e620008000800 */
[----:B------:R-:W-:Y:S01]  /*5a60*/  IMAD.U32 R50, RZ, RZ, UR4 ;  /* 0x00000004ff327e24 */ /* 0x000fe2000f8e00ff */
[----:B------:R-:W1:Y:S01]  /*5a70*/  LDCU UR39, c[0x0][0xb30] ;  /* 0x00016600ff2777ac */ /* 0x000e620008000800 */
[----:B------:R-:W1:Y:S01]  /*5a80*/  LDCU.64 UR56, c[0x0][0x888] ;  /* 0x00011100ff3877ac */ /* 0x000e620008000a00 */
[----:B------:R-:W1:Y:S01]  /*5a90*/  LDCU.64 UR40, c[0x0][0xb28] ;  /* 0x00016500ff2877ac */ /* 0x000e620008000a00 */
[----:B------:R-:W1:Y:S01]  /*5aa0*/  LDCU.64 UR62, c[0x0][0x890] ;  /* 0x00011200ff3e77ac */ /* 0x000e620008000a00 */
[----:B------:R-:W1:Y:S01]  /*5ab0*/  LDCU.128 UR52, c[0x0][0xb10] ;  /* 0x00016200ff3477ac */ /* 0x000e620008000c00 */
[----:B------:R-:W1:Y:S01]  /*5ac0*/  LDCU UR58, c[0x0][0x374] ;  /* 0x00006e80ff3a77ac */ /* 0x000e620008000800 */
[----:B------:R-:W-:Y:S01]  /*5ad0*/  UMOV UR47, URZ ;  /* 0x000000ff002f7c82 */ /* 0x000fe20008000000 */
[----:B------:R-:W-:Y:S01]  /*5ae0*/  UMOV UR46, URZ ;  /* 0x000000ff002e7c82 */ /* 0x000fe20008000000 */
[----:B-1234-:R-:W-:-:S07]  /*5af0*/  IMAD.IADD R23, R0, 0x1, R23 ;  /* 0x0000000100177824 */ /* 0x01efce00078e0217 */
.L_x_147:
[C---:B------:R-:W-:Y:S02]  /*5b00*/  LEA R3, R52.reuse, UR44, 0x3 ;  /* 0x0000002c34037c11 */ /* 0x040fe4000f8e18ff */
[----:B------:R-:W-:Y:S02]  /*5b10*/  SHF.L.U32 R0, R53, 0x1f, RZ ;  /* 0x0000001f35007819 */ /* 0x000fe400000006ff */
[----:B-1----:R-:W-:Y:S02]  /*5b20*/  LEA R4, R52, UR44, 0x4 ;  /* 0x0000002c34047c11 */ /* 0x002fe4000f8e20ff */
[----:B------:R-:W1:Y:S02]  /*5b30*/  SYNCS.PHASECHK.TRANS64.TRYWAIT P0, [R3+URZ+0x160], R0 ;  /* 0x00016000030075a7 */ /* 0x000e6400080011ff */
[----:B-12---:R-:W-:Y:S05]  /*5b40*/  @!P0 BRA `(.L_x_104) ;  /* 0x0000004000548947 */ /* 0x006fea0003800000 */
.L_x_221:
        /* <DEDUP_REMOVED lines=8> */
[----:B--2---:R-:W-:Y:S11]  /*5bd0*/  LOP3.LUT P0, RZ, R6, 0x1, RZ, 0xc0, !PT ;  /* 0x0000000106ff7812 */ /* 0x004ff6000780c0ff */
[----:B------:R-:W-:Y:S02]  /*5be0*/  @!UPT UIADD3 URZ, UPT, UPT, URZ, URZ, URZ ;  /* 0x000000fffffff290 */ /* 0x000fe4000fffe0ff */
[----:B---3--:R-:W-:Y:S01]  /*5bf0*/  VOTEU.ANY UP1, P0 ;  /* 0x0000000000ff7886 */ /* 0x008fe20000020100 */
[----:B------:R-:W-:Y:S01]  /*5c00*/  PLOP3.LUT P0, PT, PT, PT, UP1, 0x80, 0x8 ;  /* 0x000000000008781c */ /* 0x000fe20003f0f018 */
[----:B------:R-:W-:Y:S11]  /*5c10*/  UP2UR UR61, UPR, URZ, 0x2 ;  /* 0x00000002ff3d7883 */ /* 0x000ff60008000000 */
[----:B------:R-:W-:Y:S01]  /*5c20*/  @!UPT UIADD3 URZ, UPT, UPT, URZ, URZ, URZ ;  /* 0x000000fffffff290 */ /* 0x000fe2000fffe0ff */
[----:B-1----:R-:W-:Y:S02]  /*5c30*/  @P0 SHF.R.U32.HI R0, RZ, 0x10, R5 ;  /* 0x00000010ff000819 */ /* 0x002fe40000011605 */
        /* <DEDUP_REMOVED lines=12> */
[----:B------:R-:W2:Y:S01]  /*5d00*/  LDCU UR12, c[0x0][0xb20] ;  /* 0x00016400ff0c77ac */ /* 0x000ea20008000800 */
[----:B------:R-:W-:Y:S02]  /*5d10*/  UIMAD.WIDE.U32 UR4, UR58, UR55, URZ ;  /* 0x000000373a0472a5 */ /* 0x000fe4000f8e00ff */
[----:B------:R-:W-:Y:S02]  /*5d20*/  UIMAD.WIDE.U32 UR6, UR59, UR52, URZ ;  /* 0x000000343b0672a5 */ /* 0x000fe4000f8e00ff */
[----:B------:R-:W-:Y:S02]  /*5d30*/  UISETP.NE.AND UP0, UPT, UR54, 0x1, UPT ;  /* 0x000000013600788c */ /* 0x000fe4000bf05270 */
[----:B------:R-:W-:Y:S02]  /*5d40*/  UIMAD.WIDE.U32 UR8, UR37, UR55, URZ ;  /* 0x00000037250872a5 */ /* 0x000fe4000f8e00ff */
[----:B------:R-:W-:Y:S02]  /*5d50*/  UIMAD.WIDE.U32 UR10, UR38, UR52, URZ ;  /* 0x00000034260a72a5 */ /* 0x000fe4000f8e00ff */
[----:B------:R-:W-:Y:S02]  /*5d60*/  UISETP.NE.AND UP1, UPT, UR43, 0x1, UPT ;  /* 0x000000012b00788c */ /* 0x000fe4000bf25270 */
[----:B------:R-:W-:Y:S01]  /*5d70*/  UISETP.NE.AND UP2, UPT, UR42, 0x1, UPT ;  /* 0x000000012a00788c */ /* 0x000fe2000bf45270 */
[----:B------:R-:W-:Y:S02]  /*5d80*/  UMOV UR4, UR5 ;  /* 0x0000000500047c82 */ /* 0x000fe40008000000 */
[----:B--2---:R-:W-:Y:S03]  /*5d90*/  USHF.R.U32.HI UR5, URZ, UR12, UR4 ;  /* 0x0000000cff057299 */ /* 0x004fe60008011604 */
[----:B------:R-:W-:Y:S02]  /*5da0*/  UMOV UR4, UR7 ;  /* 0x0000000700047c82 */ /* 0x000fe40008000000 */
[----:B------:R-:W-:Y:S02]  /*5db0*/  USHF.R.U32.HI UR7, URZ, UR53, UR4 ;  /* 0x00000035ff077299 */ /* 0x000fe40008011604 */
[----:B------:R-:W-:Y:S02]  /*5dc0*/  USEL UR4, UR58, UR5, !UP0 ;  /* 0x000000053a047287 */ /* 0x000fe4000c000000 */
[----:B------:R-:W-:Y:S01]  /*5dd0*/  USEL UR7, UR59, UR7, !UP1 ;  /* 0x000000073b077287 */ /* 0x000fe2000c800000 */
[----:B------:R-:W-:Y:S01]  /*5de0*/  UMOV UR5, UR9 ;  /* 0x0000000900057c82 */ /* 0x000fe20008000000 */
[----:B------:R-:W-:Y:S02]  /*5df0*/  UIMAD.WIDE.U32 UR8, UR4, UR40, URZ ;  /* 0x00000028040872a5 */ /* 0x000fe4000f8e00ff */
[----:B------:R-:W-:Y:S03]  /*5e00*/  USHF.R.U32.HI UR6, URZ, UR12, UR5 ;  /* 0x0000000cff067299 */ /* 0x000fe60008011605 */
[----:B------:R-:W-:Y:S01]  /*5e10*/  UMOV UR5, UR11 ;  /* 0x0000000b00057c82 */ /* 0x000fe20008000000 */
[----:B------:R-:W-:Y:S02]  /*5e20*/  UIMAD.WIDE.U32 UR10, UR7, UR40, URZ ;  /* 0x00000028070a72a5 */ /* 0x000fe4000f8e00ff */
[----:B------:R-:W-:Y:S02]  /*5e30*/  USHF.R.U32.HI UR12, URZ, UR53, UR5 ;  /* 0x00000035ff0c7299 */ /* 0x000fe40008011605 */
[----:B------:R-:W-:Y:S01]  /*5e40*/  USEL UR6, UR37, UR6, !UP0 ;  /* 0x0000000625067287 */ /* 0x000fe2000c000000 */
[----:B------:R-:W-:Y:S02]  /*5e50*/  UMOV UR5, UR9 ;  /* 0x0000000900057c82 */ /* 0x000fe40008000000 */
[----:B------:R-:W-:Y:S01]  /*5e60*/  UMOV UR10, UR11 ;  /* 0x0000000b000a7c82 */ /* 0x000fe20008000000 */
[----:B------:R-:W-:Y:S02]  /*5e70*/  @UP2 USHF.R.U32.HI UR4, URZ, UR41, UR5 ;  /* 0x00000029ff042299 */ /* 0x000fe40008011605 */
[----:B------:R-:W-:Y:S02]  /*5e80*/  @UP2 USHF.R.U32.HI UR7, URZ, UR41, UR10 ;  /* 0x00000029ff072299 */ /* 0x000fe4000801160a */
[----:B------:R-:W-:Y:S02]  /*5e90*/  UIMAD UR4, UR42, UR4, URZ ;  /* 0x000000042a0472a4 */ /* 0x000fe4000f8e02ff */
        /* <DEDUP_REMOVED lines=8> */
[----:B------:R-:W-:Y:S02]  /*5f20*/  USEL UR11, UR6, UR4, !UP2 ;  /* 0x00000004060b7287 */ /* 0x000fe4000d000000 */
[----:B------:R-:W-:Y:S02]  /*5f30*/  UIADD3 UR8, UPT, UPT, -UR5, URZ, URZ ;  /* 0x000000ff05087290 */ /* 0x000fe4000fffe1ff */
[----:B------:R-:W-:Y:S01]  /*5f40*/  UIADD3 UR10, UPT, UPT, -UR11, URZ, URZ ;  /* 0x000000ff0b0a7290 */ /* 0x000fe2000fffe1ff */
[----:B------:R-:W-:Y:S01]  /*5f50*/  @!UP0 UMOV UR4, UR9 ;  /* 0x0000000900048c82 */ /* 0x000fe20008000000 */
[----:B------:R-:W-:Y:S02]  /*5f60*/  UIADD3 UR9, UPT, UPT, -UR6, URZ, URZ ;  /* 0x000000ff06097290 */ /* 0x000fe4000fffe1ff */
[----:B------:R-:W-:Y:S02]  /*5f70*/  @!UP0 USHF.R.U32.HI UR4, URZ, UR41, UR4 ;  /* 0x00000029ff048299 */ /* 0x000fe40008011604 */
[----:B------:R-:W-:Y:S02]  /*5f80*/  UIMAD UR10, UR42, UR10, UR6 ;  /* 0x0000000a2a0a72a4 */ /* 0x000fe4000f8e0206 */
[----:B------:R-:W-:Y:S04]  /*5f90*/  @!UP0 USEL UR4, UR5, UR4, !UP2 ;  /* 0x0000000405048287 */ /* 0x000fe8000d000000 */
[----:B------:R-:W-:Y:S02]  /*5fa0*/  @!UP0 UIMAD UR10, UR7, UR10, UR4 ;  /* 0x0000000a070a82a4 */ /* 0x000fe4000f8e0204 */
[----:B------:R-:W-:Y:S02]  /*5fb0*/  @!UP0 UIADD3 UR11, UPT, UPT, UR11, -UR4, URZ ;  /* 0x800000040b0b8290 */ /* 0x000fe4000fffe0ff */
[----:B------:R-:W-:Y:S02]  /*5fc0*/  UIMAD UR7, UR43, UR8, UR38 ;  /* 0x000000082b0772a4 */ /* 0x000fe4000f8e0226 */
[----:B------:R-:W-:Y:S02]  /*5fd0*/  @!UP0 UIMAD UR6, UR11, UR42, UR5 ;  /* 0x0000002a0b0682a4 */ /* 0x000fe4000f8e0205 */
[----:B------:R-:W-:Y:S01]  /*5fe0*/  UIMAD UR4, UR54, UR9, UR37 ;  /* 0x00000009360472a4 */ /* 0x000fe2000f8e0225 */
[----:B------:R-:W-:Y:S02]  /*5ff0*/  @!UP0 UMOV UR5, UR10 ;  /* 0x0000000a00058c82 */ /* 0x000fe40008000000 */
[----:B------:R-:W-:Y:S02]  /*6000*/  UIMAD UR38, UR5, UR43, UR7 ;  /* 0x0000002b052672a4 */ /* 0x000fe4000f8e0207 */
[----:B------:R-:W-:Y:S11]  /*6010*/  UIMAD UR37, UR6, UR54, UR4 ;  /* 0x00000036062572a4 */ /* 0x000ff6000f8e0204 */
[----:B------:R-:W-:Y:S01]  /*6020*/  @!UPT UIADD3 URZ, UPT, UPT, URZ, URZ, URZ ;  /* 0x000000fffffff290 */ /* 0x000fe2000fffe0ff */
.L_x_105:
[----:B------:R-:W-:Y:S01]  /*6030*/  UISETP.NE.AND UP0, UPT, UR39, 0x1, UPT ;  /* 0x000000012700788c */ /* 0x000fe2000bf05270 */
[----:B------:R-:W-:Y:S01]  /*6040*/  LOP3.LUT P0, RZ, R50, 0x1b0, RZ, 0xc0, !PT ;  /* 0x000001b032ff7812 */ /* 0x000fe2000780c0ff */
[----:B------:R-:W-:Y:S01]  /*6050*/  USHF.L.U32 UR50, UR16, 0x6, URZ ;  /* 0x0000000610327899 */ /* 0x000fe200080006ff */
[----:B------:R-:W-:Y:S01]  /*6060*/  BSSY.RECONVERGENT B6, `(.L_x_106) ;  /* 0x0000034000067945 */ /* 0x000fe20003800200 */
[----:B------:R-:W-:Y:S01]  /*6070*/  USHF.L.U32 UR49, UR20, 0x7, URZ ;  /* 0x0000000714317899 */ /* 0x000fe200080006ff */
[----:B------:R-:W-:Y:S06]  /*6080*/  IADD3 R52, PT, PT, R52, 0x1, RZ ;  /* 0x0000000134347810 */ /* 0x000fec0007ffe0ff */
[----:B------:R-:W2:Y:S01]  /*6090*/  @!UP0 LDCU.128 UR12, c[0x0][0xb10] ;  /* 0x00016200ff0c87ac */ /* 0x000ea20008000c00 */
[----:B------:R-:W3:Y:S01]  /*60a0*/  @!UP0 LDCU UR5, c[0x0][0xb0c] ;  /* 0x00016180ff0587ac */ /* 0x000ee20008000800 */
[----:B------:R-:W4:Y:S01]  /*60b0*/  @!UP0 LDCU UR10, c[0x0][0xb20] ;  /* 0x00016400ff0a87ac */ /* 0x000f220008000800 */
[----:B--2---:R-:W-:Y:S02]  /*60c0*/  UIMAD.WIDE.U32 UR8, UR38, UR12, URZ ;  /* 0x0000000c260872a5 */ /* 0x004fe4000f8e00ff */
[----:B------:R-:W-:Y:S02]  /*60d0*/  UIMAD.WIDE.U32 UR6, UR37, UR15, URZ ;  /* 0x0000000f250672a5 */ /* 0x000fe4000f8e00ff */
[----:B------:R-:W-:Y:S03]  /*60e0*/  @!UP0 UISETP.NE.AND UP1, UPT, UR14, 0x1, UPT ;  /* 0x000000010e00888c */ /* 0x000fe6000bf25270 */
[----:B------:R-:W-:Y:S01]  /*60f0*/  @!UP0 UMOV UR4, UR9 ;  /* 0x0000000900048c82 */ /* 0x000fe20008000000 */
[----:B---3--:R-:W-:Y:S02]  /*6100*/  @!UP0 UISETP.NE.AND UP2, UPT, UR5, 0x1, UPT ;  /* 0x000000010500888c */ /* 0x008fe4000bf45270 */
[----:B------:R-:W-:Y:S01]  /*6110*/  @!UP0 USHF.R.U32.HI UR4, URZ, UR13, UR4 ;  /* 0x0000000dff048299 */ /* 0x000fe20008011604 */
[----:B------:R-:W-:Y:S02]  /*6120*/  @!UP0 UMOV UR6, UR7 ;  /* 0x0000000700068c82 */ /* 0x000fe40008000000 */
[----:B----4-:R-:W-:Y:S02]  /*6130*/  @!UP0 USHF.R.U32.HI UR6, URZ, UR10, UR6 ;  /* 0x0000000aff068299 */ /* 0x010fe40008011606 */
[----:B------:R-:W-:Y:S02]  /*6140*/  @!UP0 USEL UR7, UR38, UR4, !UP2 ;  /* 0x0000000426078287 */ /* 0x000fe4000d000000 */
[----:B------:R-:W-:Y:S04]  /*6150*/  @!UP0 USEL UR6, UR37, UR6, !UP1 ;  /* 0x0000000625068287 */ /* 0x000fe8000c800000 */
[----:B------:R-:W-:Y:S02]  /*6160*/  @!UP0 UIADD3 UR4, UPT, UPT, -UR7, UR6, URZ ;  /* 0x0000000607048290 */ /* 0x000fe4000fffe1ff */
[----:B------:R-:W-:Y:S02]  /*6170*/  @!UP0 UIADD3 UR6, UPT, UPT, UR7, -UR6, URZ ;  /* 0x8000000607068290 */ /* 0x000fe4000fffe0ff */
[----:B------:R-:W-:Y:S02]  /*6180*/  @!UP0 UIMAD UR38, UR4, UR5, UR38 ;  /* 0x00000005042682a4 */ /* 0x000fe4000f8e0226 */
[----:B------:R-:W-:Y:S01]  /*6190*/  @!UP0 UIMAD UR37, UR6, UR14, UR37 ;  /* 0x0000000e062582a4 */ /* 0x000fe2000f8e0225 */
[----:B------:R-:W-:Y:S11]  /*61a0*/  @!P0 BRA `(.L_x_107) ;  /* 0x00000000007c8947 */ /* 0x000ff60003800000 */
[----:B------:R-:W2:Y:S01]  /*61b0*/  LDCU.64 UR8, c[0x4][0x80] ;  /* 0x01001000ff0877ac */ /* 0x000ea20008000a00 */
[----:B------:R-:W-:Y:S01]  /*61c0*/  MOV R2, 0x0 ;  /* 0x0000000000027802 */ /* 0x000fe20000000f00 */
[----:B------:R-:W-:Y:S02]  /*61d0*/  HFMA2 R12, -RZ, RZ, 0, 5.9604644775390625e-08 ;  /* 0x00000001ff0c7431 */ /* 0x000fe400000001ff */
[----:B------:R-:W-:Y:S01]  /*61e0*/  IMAD.MOV.U32 R8, RZ, RZ, 0x70 ;  /* 0x00000070ff087424 */ /* 0x000fe200078e00ff */
[----:B------:R3:W4:Y:S01]  /*61f0*/  LDC.64 R14, c[0x4][R2] ;  /* 0x01000000020e7b82 */ /* 0x0007220000000a00 */
[----:B------:R-:W1:Y:S01]  /*6200*/  LDCU.64 UR6, c[0x4][0x88] ;  /* 0x01001100ff0677ac */ /* 0x000e620008000a00 */
[----:B------:R-:W-:Y:S01]  /*6210*/  IMAD.MOV.U32 R13, RZ, RZ, RZ ;  /* 0x000000ffff0d7224 */ /* 0x000fe200078e00ff */
[----:B------:R-:W1:Y:S01]  /*6220*/  LDCU.64 UR4, c[0x4][0x8] ;  /* 0x01000100ff0477ac */ /* 0x000e620008000a00 */
[----:B--2---:R-:W-:Y:S01]  /*6230*/  MOV R5, UR9 ;  /* 0x0000000900057c02 */ /* 0x004fe20008000f00 */
[----:B------:R-:W-:Y:S01]  /*6240*/  IMAD.U32 R4, RZ, RZ, UR8 ;  /* 0x00000008ff047e24 */ /* 0x000fe2000f8e00ff */
[----:B-1----:R-:W-:Y:S01]  /*6250*/  MOV R7, UR7 ;  /* 0x0000000700077c02 */ /* 0x002fe20008000f00 */
[----:B------:R-:W-:Y:S01]  /*6260*/  IMAD.U32 R6, RZ, RZ, UR6 ;  /* 0x00000006ff067e24 */ /* 0x000fe2000f8e00ff */
[----:B------:R-:W-:Y:S01]  /*6270*/  MOV R11, UR5 ;  /* 0x00000005000b7c02 */ /* 0x000fe20008000f00 */
[----:B------:R-:W-:Y:S02]  /*6280*/  IMAD.U32 R10, RZ, RZ, UR4 ;  /* 0x00000004ff0a7e24 */ /* 0x000fe4000f8e00ff */
[----:B------:R-:W-:Y:S07]  /*6290*/  LEPC R20, `(.L_x_108) ;  /* 0x000000001014794e */ /* 0x000fee0000000000 */
[----:B---345:R-:W-:Y:S05]  /*62a0*/  CALL.ABS.NOINC R14 ;  /* 0x000000000e007343 */ /* 0x038fea0003c00000 */
.L_x_108:
[----:B------:R-:W1:Y:S01]  /*62b0*/  LDCU.64 UR8, c[0x4][0x80] ;  /* 0x01001000ff0877ac */ /* 0x000e620008000a00 */
[----:B------:R-:W2:Y:S01]  /*62c0*/  LDC.64 R2, c[0x4][R2] ;  /* 0x0100000002027b82 */ /* 0x000ea20000000a00 */
[----:B------:R-:W-:Y:S02]  /*62d0*/  HFMA2 R12, -RZ, RZ, 0, 5.9604644775390625e-08 ;  /* 0x00000001ff0c7431 */ /* 0x000fe400000001ff */
[----:B------:R-:W-:Y:S02]  /*62e0*/  IMAD.MOV.U32 R8, RZ, RZ, 0x70 ;  /* 0x00000070ff087424 */ /* 0x000fe400078e00ff */
[----:B------:R-:W-:Y:S01]  /*62f0*/  IMAD.MOV.U32 R13, RZ, RZ, RZ ;  /* 0x000000ffff0d7224 */ /* 0x000fe200078e00ff */
[----:B------:R-:W3:Y:S01]  /*6300*/  LDCU.64 UR6, c[0x4][0x88] ;  /* 0x01001100ff0677ac */ /* 0x000ee20008000a00 */
[----:B------:R-:W4:Y:S01]  /*6310*/  LDCU.64 UR4, c[0x4][0x8] ;  /* 0x01000100ff0477ac */ /* 0x000f220008000a00 */
[----:B-1----:R-:W-:Y:S02]  /*6320*/  MOV R4, UR8 ;  /* 0x0000000800047c02 */ /* 0x002fe40008000f00 */
[----:B------:R-:W-:Y:S02]  /*6330*/  MOV R5, UR9 ;  /* 0x0000000900057c02 */ /* 0x000fe40008000f00 */
[----:B---3--:R-:W-:Y:S01]  /*6340*/  MOV R7, UR7 ;  /* 0x0000000700077c02 */ /* 0x008fe20008000f00 */
[----:B------:R-:W-:Y:S01]  /*6350*/  IMAD.U32 R6, RZ, RZ, UR6 ;  /* 0x00000006ff067e24 */ /* 0x000fe2000f8e00ff */
[----:B----4-:R-:W-:Y:S01]  /*6360*/  MOV R11, UR5 ;  /* 0x00000005000b7c02 */ /* 0x010fe20008000f00 */
[----:B------:R-:W-:Y:S02]  /*6370*/  IMAD.U32 R10, RZ, RZ, UR4 ;  /* 0x00000004ff0a7e24 */ /* 0x000fe4000f8e00ff */
[----:B------:R-:W-:Y:S07]  /*6380*/  LEPC R20, `(.L_x_107) ;  /* 0x000000001014794e */ /* 0x000fee0000000000 */
[----:B--2---:R-:W-:Y:S05]  /*6390*/  CALL.ABS.NOINC R2 ;  /* 0x0000000002007343 */ /* 0x004fea0003c00000 */
.L_x_107:
[----:B------:R-:W-:Y:S05]  /*63a0*/  BSYNC.RECONVERGENT B6 ;  /* 0x0000000000067941 */ /* 0x000fea0003800200 */
.L_x_106:
[----:B------:R-:W-:Y:S01]  /*63b0*/  R2UR UR4, R49 ;  /* 0x00000000310472ca */ /* 0x000fe200000e0000 */
[----:B------:R-:W-:Y:S01]  /*63c0*/  UISETP.NE.U32.AND UP0, UPT, UR62, URZ, UPT ;  /* 0x000000ff3e00728c */ /* 0x000fe2000bf05070 */
[----:B------:R-:W-:Y:S02]  /*63d0*/  ISETP.NE.U32.AND P4, PT, R42, RZ, PT ;  /* 0x000000ff2a00720c */ /* 0x000fe40003f85070 */
[----:B------:R-:W-:Y:S01]  /*63e0*/  ISETP.NE.U32.AND P2, PT, RZ, UR56, PT ;  /* 0x00000038ff007c0c */ /* 0x000fe2000bf45070 */
[----:B------:R-:W-:Y:S01]  /*63f0*/  UISETP.NE.AND.EX UP1, UPT, UR63, URZ, UPT, UP0 ;  /* 0x000000ff3f00728c */ /* 0x000fe2000bf25300 */
[----:B------:R-:W-:Y:S01]  /*6400*/  ISETP.NE.AND.EX P4, PT, R43, RZ, PT, P4 ;  /* 0x000000ff2b00720c */ /* 0x000fe20003f85340 */
[----:B------:R-:W-:Y:S01]  /*6410*/  UPLOP3.LUT UP0, UPT, UPT, UPT, UPT, 0x40, 0x4 ;  /* 0x000000000004789c */ /* 0x000fe20003f0e870 */
[----:B------:R-:W-:Y:S05]  /*6420*/  ISETP.NE.AND.EX P2, PT, RZ, UR57, PT, P2 ;  /* 0x00000039ff007c0c */ /* 0x000fea000bf45320 */
[----:B------:R-:W-:Y:S06]  /*6430*/  UISETP.NE.AND UP2, UPT, UR4, URZ, UPT ;  /* 0x000000ff0400728c */ /* 0x000fec000bf45270 */
[----:B------:R-:W-:Y:S05]  /*6440*/  PLOP3.LUT P1, PT, PT, PT, UP2, 0x80, 0x8 ;  /* 0x000000000008781c */ /* 0x000fea0003f2f028 */
[----:B------:R-:W-:Y:S06]  /*6450*/  @UP2 UPLOP3.LUT UP0, UPT, UPT, UPT, UP1, 0x80, 0x8 ;  /* 0x000000000008289c */ /* 0x000fec0003f0f010 */
[----:B------:R-:W-:Y:S01]  /*6460*/  PLOP3.LUT P0, PT, PT, PT, UP0, 0x80, 0x8 ;  /* 0x000000000008781c */ /* 0x000fe20003f0f008 */
[----:B------:R-:W-:Y:S01]  /*6470*/  @!UPT UIADD3 URZ, UPT, UPT, URZ, URZ, URZ ;  /* 0x000000fffffff290 */ /* 0x000fe2000fffe0ff */
[----:B------:R-:W-:Y:S11]  /*6480*/  BRA.U !UP1, `(.L_x_109) ;  /* 0x00000001093c7547 */ /* 0x000ff6000b800000 */
[----:B------:R-:W-:Y:S01]  /*6490*/  UISETP.NE.U32.AND UP0, UPT, UR56, URZ, UPT ;  /* 0x000000ff3800728c */ /* 0x000fe2000bf05070 */
[----:B-1----:R-:W-:Y:S01]  /*64a0*/  HFMA2 R0, -RZ, RZ, 0, 5.9604644775390625e-08 ;  /* 0x00000001ff007431 */ /* 0x002fe200000001ff */
[----:B------:R-:W1:Y:S01]  /*64b0*/  LDCU.64 UR8, c[0x0][0x358] ;  /* 0x00006b00ff0877ac */ /* 0x000e620008000a00 */
[----:B------:R-:W-:Y:S01]  /*64c0*/  IMAD.MOV.U32 R45, RZ, RZ, 0x1 ;  /* 0x00000001ff2d7424 */ /* 0x000fe200078e00ff */
[----:B------:R-:W-:Y:S06]  /*64d0*/  UISETP.NE.AND.EX UP0, UPT, UR57, URZ, UPT, UP0 ;  /* 0x000000ff3900728c */ /* 0x000fec000bf05300 */
[----:B------:R-:W-:Y:S05]  /*64e0*/  PLOP3.LUT P3, PT, PT, PT, UP0, 0x80, 0x8 ;  /* 0x000000000008781c */ /* 0x000fea0003f6f008 */
[----:B------:R-:W2:Y:S01]  /*64f0*/  @UP0 LDCU.64 UR4, c[0x0][0x888] ;  /* 0x00011100ff0407ac */ /* 0x000ea20008000a00 */
[----:B------:R-:W-:Y:S07]  /*6500*/  @UP0 UIMAD UR6, UR36, UR62, URZ ;  /* 0x0000003e240602a4 */ /* 0x000fee000f8e02ff */
[----:B------:R-:W-:Y:S01]  /*6510*/  @!P3 PRMT R45, R0, 0x7610, R45 ;  /* 0x00007610002db816 */ /* 0x000fe2000000002d */
[----:B--2---:R-:W-:Y:S06]  /*6520*/  @UP0 UIMAD.WIDE UR4, UR6, 0x4, UR4 ;  /* 0x00000004060408a5 */ /* 0x004fec000f8e0204 */
[----:B------:R-:W-:Y:S01]  /*6530*/  IMAD.U32 R2, RZ, RZ, UR4 ;  /* 0x00000004ff027e24 */ /* 0x000fe2000f8e00ff */
[----:B------:R-:W-:Y:S04]  /*6540*/  MOV R3, UR5 ;  /* 0x0000000500037c02 */ /* 0x000fe80008000f00 */
[----:B------:R-:W2:Y:S01]  /*6550*/  @!UP0 LDCU UR4, c[0x0][0x880] ;  /* 0x00011000ff0487ac */ /* 0x000ea20008000800 */
[----:B-1---5:R3:W5:Y:S02]  /*6560*/  @P3 LDG.E R27, desc[UR8][R2.64] ;  /* 0x00000008021b3981 */ /* 0x022764000c1e1900 */
[----:B--23--:R-:W-:Y:S02]  /*6570*/  @!P3 IMAD.U32 R27, RZ, RZ, UR4 ;  /* 0x00000004ff1bbe24 */ /* 0x00cfe4000f8e00ff */
.L_x_109:
[----:B------:R-:W-:Y:S05]  /*6580*/  @!P4 BRA `(.L_x_110) ;  /* 0x000000000024c947 */ /* 0x000fea0003800000 */
[----:B------:R-:W-:Y:S01]  /*6590*/  ISETP.NE.U32.AND P3, PT, R40, RZ, PT ;  /* 0x000000ff2800720c */ /* 0x000fe20003f65070 */
[----:B------:R-:W2:Y:S03]  /*65a0*/  LDCU.64 UR4, c[0x0][0x358] ;  /* 0x00006b00ff0477ac */ /* 0x000ea60008000a00 */
[----:B------:R-:W-:Y:S11]  /*65b0*/  ISETP.NE.AND.EX P3, PT, R41, RZ, PT, P3 ;  /* 0x000000ff2900720c */ /* 0x000ff60003f65330 */
[----:B------:R-:W-:Y:S02]  /*65c0*/  @!UPT UIADD3 URZ, UPT, UPT, URZ, URZ, URZ ;  /* 0x000000fffffff290 */ /* 0x000fe4000fffe0ff */
[----:B------:R-:W3:Y:S01]  /*65d0*/  @P3 LDC.64 R2, c[0x0][0x8a8] ;  /* 0x00022a00ff023b82 */ /* 0x000ee20000000a00 */
[----:B-1----:R-:W-:Y:S04]  /*65e0*/  @P3 IMAD R0, R42, UR36, RZ ;  /* 0x000000242a003c24 */ /* 0x002fe8000f8e02ff */
[----:B---3--:R-:W-:Y:S05]  /*65f0*/  @P3 IMAD.WIDE R2, R0, 0x4, R2 ;  /* 0x0000000400023825 */ /* 0x008fea00078e0202 */
[----:B--2--5:R2:W5:Y:S02]  /*6600*/  @P3 LDG.E R24, desc[UR4][R2.64] ;  /* 0x0000000402183981 */ /* 0x024564000c1e1900 */
[----:B--2---:R-:W3:Y:S02]  /*6610*/  @!P3 LDC R24, c[0x0][0x8a0] ;  /* 0x00022800ff18bb82 */ /* 0x004ee40000000800 */
.L_x_110:
[----:B-----5:R-:W-:Y:S01]  /*6620*/  FSETP.NEU.AND P3, PT, R27, RZ, PT ;  /* 0x000000ff1b00720b */ /* 0x020fe20003f6d000 */
[----:B------:R-:W-:Y:S01]  /*6630*/  IMAD.SHL.U32 R62, R44, 0x2, RZ ;  /* 0x000000022c3e7824 */ /* 0x000fe200078e00ff */
[----:B------:R-:W-:Y:S01]  /*6640*/  SEL R4, RZ, 0xffffffff, P2 ;  /* 0xffffffffff047807 */ /* 0x000fe20001000000 */
[----:B------:R-:W-:Y:S01]  /*6650*/  BSSY B1, `(.L_x_111) ;  /* 0x0000036000017945 */ /* 0x000fe20003800000 */
[----:B------:R-:W-:Y:S01]  /*6660*/  @P1 LOP3.LUT P2, RZ, R45, 0xff, RZ, 0xc0, !PT ;  /* 0x000000ff2dff1812 */ /* 0x000fe2000784c0ff */
[----:B------:R-:W-:Y:S01]  /*6670*/  VIADD R60, R62, UR44 ;  /* 0x0000002c3e3c7c36 */ /* 0x000fe20008000000 */
[----:B-1----:R-:W-:Y:S01]  /*6680*/  @P1 SEL R0, RZ, 0xffffffff, P3 ;  /* 0xffffffffff001807 */ /* 0x002fe20001800000 */
[----:B------:R-:W-:Y:S01]  /*6690*/  IMAD.MOV.U32 R63, RZ, RZ, 0x1 ;  /* 0x00000001ff3f7424 */ /* 0x000fe200078e00ff */
[----:B------:R-:W-:Y:S01]  /*66a0*/  LOP3.LUT R55, R55, 0x1, RZ, 0x3c, !PT ;  /* 0x0000000137377812 */ /* 0x000fe200078e3cff */
[----:B------:R-:W-:Y:S01]  /*66b0*/  IMAD.MOV.U32 R61, RZ, RZ, RZ ;  /* 0x000000ffff3d7224 */ /* 0x000fe200078e00ff */
[----:B------:R-:W-:Y:S02]  /*66c0*/  @P0 SEL R0, R4, R0, !P2 ;  /* 0x0000000004000207 */ /* 0x000fe40005000000 */
[----:B------:R-:W-:Y:S02]  /*66d0*/  CS2R R38, SRZ ;  /* 0x0000000000267805 */ /* 0x000fe4000001ff00 */
[----:B------:R-:W-:Y:S02]  /*66e0*/  LEA R26, R22, UR44, 0x3 ;  /* 0x0000002c161a7c11 */ /* 0x000fe4000f8e18ff */
[----:B------:R-:W-:Y:S02]  /*66f0*/  CS2R R36, SRZ ;  /* 0x0000000000247805 */ /* 0x000fe4000001ff00 */
[----:B------:R-:W-:Y:S02]  /*6700*/  @P1 LOP3.LUT R0, R0, 0x1, RZ, 0xc0, !PT ;  /* 0x0000000100001812 */ /* 0x000fe400078ec0ff */
[----:B------:R-:W-:Y:S02]  /*6710*/  CS2R R30, SRZ ;  /* 0x00000000001e7805 */ /* 0x000fe4000001ff00 */
[----:B------:R-:W-:Y:S02]  /*6720*/  SHF.L.U32 R2, R54, 0x1f, RZ ;  /* 0x0000001f36027819 */ /* 0x000fe400000006ff */
[----:B------:R-:W-:Y:S02]  /*6730*/  CS2R R28, SRZ ;  /* 0x00000000001c7805 */ /* 0x000fe4000001ff00 */
[----:B------:R-:W-:Y:S01]  /*6740*/  ISETP.NE.U32.OR P5, PT, R0, 0x1, !P1 ;  /* 0x000000010000780c */ /* 0x000fe20004fa5470 */
[----:B------:R-:W-:Y:S01]  /*6750*/  IMAD.IADD R59, R56, 0x1, R60 ;  /* 0x00000001383b7824 */ /* 0x000fe200078e023c */
[----:B------:R-:W-:Y:S02]  /*6760*/  PLOP3.LUT P2, PT, PT, PT, UP1, 0x80, 0x8 ;  /* 0x000000000008781c */ /* 0x000fe40003f4f018 */
[----:B------:R-:W-:Y:S02]  /*6770*/  LEA.HI R25, R22, R22, RZ, 0x1 ;  /* 0x0000001616197211 */ /* 0x000fe400078f08ff */
[----:B------:R-:W-:Y:S02]  /*6780*/  LOP3.LUT P4, R51, R45, 0xff, RZ, 0xc0, !PT ;  /* 0x000000ff2d337812 */ /* 0x000fe4000788c0ff */
[----:B------:R-:W-:Y:S02]  /*6790*/  SEL R3, RZ, 0xffffffff, P3 ;  /* 0xffffffffff037807 */ /* 0x000fe40001800000 */
[----:B------:R-:W-:Y:S03]  /*67a0*/  P2R R58, PR, RZ, 0x20 ;  /* 0x00000020ff3a7803 */ /* 0x000fe60000000000 */
[----:B------:R-:W-:Y:S02]  /*67b0*/  @P5 SHF.L.U32 R0, R55, 0x1f, RZ ;  /* 0x0000001f37005819 */ /* 0x000fe400000006ff */
[----:B------:R-:W-:Y:S02]  /*67c0*/  @P2 SEL R3, R4, R3, !P4 ;  /* 0x0000000304032207 */ /* 0x000fe40006000000 */
[----:B------:R1:W2:Y:S02]  /*67d0*/  @P5 SYNCS.PHASECHK.TRANS64.TRYWAIT P1, [UR44+0x110], R0 ;  /* 0x00011000ff0055a7 */ /* 0x0002a4000802112c */
[----:B------:R-:W-:Y:S04]  /*67e0*/  LOP3.LUT R3, R3, 0x1, RZ, 0xc0, !PT ;  /* 0x0000000103037812 */ /* 0x000fe800078ec0ff */
[----:B------:R-:W-:Y:S04]  /*67f0*/  ISETP.NE.U32.AND P2, PT, R3, 0x1, PT ;  /* 0x000000010300780c */ /* 0x000fe80003f45070 */
[----:B------:R-:W-:Y:S01]  /*6800*/  P2R R64, PR, RZ, 0x4 ;  /* 0x00000004ff407803 */ /* 0x000fe20000000000 */
[----:B------:R4:W3:Y:S01]  /*6810*/  SYNCS.PHASECHK.TRANS64.TRYWAIT P0, [R26+URZ+0x180], R2 ;  /* 0x000180021a0075a7 */ /* 0x0008e200080011ff */
[C---:B-1----:R-:W-:Y:S01]  /*6820*/  IMAD.SHL.U32 R0, R25.reuse, 0x40, RZ ;  /* 0x0000004019007824 */ /* 0x042fe200078e00ff */
[----:B------:R-:W-:Y:S04]  /*6830*/  LOP3.LUT R25, R25, 0xffe, RZ, 0xc0, !PT ;  /* 0x00000ffe19197812 */ /* 0x000fe800078ec0ff */
[----:B------:R-:W-:Y:S01]  /*6840*/  LOP3.LUT R0, R0, 0xffffff80, RZ, 0xc0, !PT ;  /* 0xffffff8000007812 */ /* 0x000fe200078ec0ff */
[----:B------:R-:W-:Y:S04]  /*6850*/  IMAD.IADD R25, R22, 0x1, -R25 ;  /* 0x0000000116197824 */ /* 0x000fe800078e0a19 */
[----:B------:R-:W-:Y:S04]  /*6860*/  IMAD.IADD R0, R23, 0x1, R0 ;  /* 0x0000000117007824 */ /* 0x000fe800078e0200 */
[----:B------:R-:W-:Y:S01]  /*6870*/  IMAD R25, R25, 0x100000, R0 ;  /* 0x0010000019197824 */ /* 0x000fe200078e0200 */
[----:B--2---:R-:W-:Y:S01]  /*6880*/  @P5 SEL R63, RZ, 0x1, !P1 ;  /* 0x00000001ff3f5807 */ /* 0x004fe20004800000 */
[----:B----4-:R-:W-:Y:S06]  /*6890*/  @!P5 BRA `(.L_x_112) ;  /* 0x000000000044d947 */ /* 0x010fec0003800000 */
[----:B------:R-:W-:Y:S01]  /*68a0*/  IMAD.MOV.U32 R38, RZ, RZ, RZ ;  /* 0x000000ffff267224 */ /* 0x000fe200078e00ff */
[----:B------:R-:W-:Y:S01]  /*68b0*/  ISETP.NE.AND P1, PT, R63, RZ, PT ;  /* 0x000000ff3f00720c */ /* 0x000fe20003f25270 */
[----:B------:R-:W-:Y:S01]  /*68c0*/  BSSY B0, `(.L_x_113) ;  /* 0x0000008000007945 */ /* 0x000fe20003800000 */
[----:B------:R-:W-:Y:S02]  /*68d0*/  CS2R R30, SRZ ;  /* 0x00000000001e7805 */ /* 0x000fe4000001ff00 */
[----:B------:R-:W-:Y:S02]  /*68e0*/  CS2R R28, SRZ ;  /* 0x00000000001c7805 */ /* 0x000fe4000001ff00 */
[----:B------:R-:W-:Y:S07]  /*68f0*/  CS2R R36, SRZ ;  /* 0x0000000000247805 */ /* 0x000fee000001ff00 */
[----:B------:R-:W-:Y:S05]  /*6900*/  @P1 BRA `(.L_x_114) ;  /* 0x00000000000c1947 */ /* 0x000fea0003800000 */
[----:B------:R-:W-:Y:S04]  /*6910*/  SHF.L.U32 R3, R55, 0x1f, RZ ;  /* 0x0000001f37037819 */ /* 0x000fe800000006ff */
[----:B------:R-:W1:Y:S02]  /*6920*/  SYNCS.PHASECHK.TRANS64.TRYWAIT P1, [UR44+0x110], R3 ;  /* 0x00011003ff0075a7 */ /* 0x000e64000802112c */
[----:B-1----:R-:W-:Y:S05]  /*6930*/  @!P1 BRA `(.L_x_115) ;  /* 0x0000003000ec9947 */ /* 0x002fea0003800000 */
.L_x_114:
[----:B------:R-:W-:Y:S05]  /*6940*/  BSYNC B0 ;  /* 0x0000000000007941 */ /* 0x000fea0003800000 */
.L_x_113:
[----:B------:R-:W-:Y:S01]  /*6950*/  ISETP.NE.AND P1, PT, R64, RZ, PT ;  /* 0x000000ff4000720c */ /* 0x000fe20003f25270 */
[----:B------:R-:W-:Y:S11]  /*6960*/  HFMA2 R61, -RZ, RZ, 0, 5.9604644775390625e-08 ;  /* 0x00000001ff3d7431 */ /* 0x000ff600000001ff */
[----:B------:R-:W-:Y:S01]  /*6970*/  @!UPT UIADD3 URZ, UPT, UPT, URZ, URZ, URZ ;  /* 0x000000fffffff290 */ /* 0x000fe2000fffe0ff */
[----:B------:R-:W-:Y:S05]  /*6980*/  @P1 WARPSYNC.ALL ;  /* 0x0000000000001948 */ /* 0x000fea0003800000 */
[----:B------:R2:W4:Y:S04]  /*6990*/  @P1 LDSM.16.M88.4 R28, [R62+UR44+0x400] ;  /* 0x0004002c3e1c183b */ /* 0x0005280008000200 */
[----:B------:R2:W1:Y:S02]  /*69a0*/  @P1 LDSM.16.M88.4 R36, [R59+0x400] ;  /* 0x000400003b24183b */ /* 0x0004640000000200 */
.L_x_112:
[----:B------:R-:W-:Y:S05]  /*69b0*/  BSYNC B1 ;  /* 0x0000000000017941 */ /* 0x000fea0003800000 */
.L_x_111:
[----:B-1----:R-:W-:Y:S04]  /*69c0*/  SHF.R.U32.HI R0, RZ, 0x15, R25 ;  /* 0x00000015ff007819 */ /* 0x002fe80000011619 */
[----:B------:R-:W-:Y:S01]  /*69d0*/  LOP3.LUT P1, RZ, R0, 0x3, R46, 0x48, !PT ;  /* 0x0000000300ff7812 */ /* 0x000fe2000782482e */
[----:B------:R-:W-:Y:S01]  /*69e0*/  @!UPT UIADD3 URZ, UPT, UPT, URZ, URZ, URZ ;  /* 0x000000fffffff290 */ /* 0x000fe2000fffe0ff */
[----:B---3--:R-:W-:Y:S11]  /*69f0*/  @P0 BRA `(.L_x_116) ;  /* 0x0000000000080947 */ /* 0x008ff60003800000 */
[----:B------:R-:W1:Y:S02]  /*6a00*/  SYNCS.PHASECHK.TRANS64.TRYWAIT P0, [R26+URZ+0x180], R2 ;  /* 0x000180021a0075a7 */ /* 0x000e6400080011ff */
[----:B-1----:R-:W-:Y:S05]  /*6a10*/  @!P0 BRA `(.L_x_117) ;  /* 0x0000003000cc8947 */ /* 0x002fea0003800000 */
.L_x_116:
[----:B------:R-:W-:Y:S05]  /*6a20*/  @!P1 BRA `(.L_x_118) ;  /* 0x0000000000409947 */ /* 0x000fea0003800000 */
[----:B------:R-:W3:Y:S01]  /*6a30*/  LDCU.64 UR8, c[0x4][0x70] ;  /* 0x01000e00ff0877ac */ /* 0x000ee20008000a00 */
[----:B------:R-:W-:Y:S01]  /*6a40*/  MOV R3, 0x0 ;  /* 0x0000000000037802 */ /* 0x000fe20000000f00 */
[----:B------:R-:W-:Y:S02]  /*6a50*/  HFMA2 R12, -RZ, RZ, 0, 5.9604644775390625e-08 ;  /* 0x00000001ff0c7431 */ /* 0x000fe400000001ff */
[----:B------:R-:W-:Y:S02]  /*6a60*/  IMAD.MOV.U32 R8, RZ, RZ, 0x192 ;  /* 0x00000192ff087424 */ /* 0x000fe400078e00ff */
[----:B------:R-:W-:Y:S01]  /*6a70*/  IMAD.MOV.U32 R13, RZ, RZ, RZ ;  /* 0x000000ffff0d7224 */ /* 0x000fe200078e00ff */
[----:B------:R-:W5:Y:S01]  /*6a80*/  LDCU.64 UR6, c[0x4][0x78] ;  /* 0x01000f00ff0677ac */ /* 0x000f620008000a00 */
[----:B-1----:R-:W1:Y:S01]  /*6a90*/  LDC.64 R2, c[0x4][R3] ;  /* 0x0100000003027b82 */ /* 0x002e620000000a00 */
[----:B------:R-:W2:Y:S01]  /*6aa0*/  LDCU.64 UR4, c[0x4][0x10] ;  /* 0x01000200ff0477ac */ /* 0x000ea20008000a00 */
[----:B---3--:R-:W-:Y:S01]  /*6ab0*/  MOV R5, UR9 ;  /* 0x0000000900057c02 */ /* 0x008fe20008000f00 */
[----:B------:R-:W-:Y:S01]  /*6ac0*/  IMAD.U32 R4, RZ, RZ, UR8 ;  /* 0x00000008ff047e24 */ /* 0x000fe2000f8e00ff */
[----:B-----5:R-:W-:Y:S01]  /*6ad0*/  MOV R7, UR7 ;  /* 0x0000000700077c02 */ /* 0x020fe20008000f00 */
[----:B------:R-:W-:Y:S01]  /*6ae0*/  IMAD.U32 R6, RZ, RZ, UR6 ;  /* 0x00000006ff067e24 */ /* 0x000fe2000f8e00ff */
[----:B--2---:R-:W-:Y:S01]  /*6af0*/  MOV R11, UR5 ;  /* 0x00000005000b7c02 */ /* 0x004fe20008000f00 */
[----:B------:R-:W-:Y:S02]  /*6b00*/  IMAD.U32 R10, RZ, RZ, UR4 ;  /* 0x00000004ff0a7e24 */ /* 0x000fe4000f8e00ff */
[----:B------:R-:W-:Y:S07]  /*6b10*/  LEPC R20, `(.L_x_118) ;  /* 0x000000001014794e */ /* 0x000fee0000000000 */
[----:B-1--4-:R-:W-:Y:S05]  /*6b20*/  CALL.ABS.NOINC R2 ;  /* 0x0000000002007343 */ /* 0x012fea0003c00000 */
.L_x_118:
[----:B------:R-:W-:Y:S05]  /*6b30*/  WARPSYNC.ALL ;  /* 0x0000000000007948 */ /* 0x000fea0003800000 */
[----:B------:R-:W-:Y:S01]  /*6b40*/  R2UR UR4, R25 ;  /* 0x00000000190472ca */ /* 0x000fe200000e0000 */
[--C-:B----4-:R-:W-:Y:S01]  /*6b50*/  HADD2.F32 R3, -RZ, R28.reuse.H0_H0 ;  /* 0x2000001cff037230 */ /* 0x110fe20000004100 */
[----:B------:R-:W-:Y:S01]  /*6b60*/  ISETP.NE.AND P0, PT, R57, RZ, PT ;  /* 0x000000ff3900720c */ /* 0x000fe20003f05270 */
[--C-:B------:R-:W-:Y:S01]  /*6b70*/  HADD2.F32 R20, -RZ, R29.reuse.H0_H0 ;  /* 0x2000001dff147230 */ /* 0x100fe20000004100 */
[----:B------:R-:W-:Y:S01]  /*6b80*/  BSSY.RECONVERGENT B0, `(.L_x_119) ;  /* 0x000004c000007945 */ /* 0x000fe20003800200 */
[----:B------:R-:W-:Y:S08]  /*6b90*/  HADD2.F32 R21, -RZ, R29.H1_H1 ;  /* 0x3000001dff157230 */ /* 0x000ff00000004100 */
[----:B------:R-:W3:Y:S02]  /*6ba0*/  LDTM.16dp256bit.x4 R4, tmem[UR4] ;  /* 0x00000004000479ee */ /* 0x000ee40008120000 */
[C---:B---3--:R-:W-:Y:S01]  /*6bb0*/  FMUL R0, R24.reuse, R4 ;  /* 0x0000000418007220 */ /* 0x048fe20000400000 */
[----:B------:R-:W-:Y:S02]  /*6bc0*/  HADD2.F32 R4, -RZ, R28.H1_H1 ;  /* 0x3000001cff047230 */ /* 0x000fe40000004100 */
[C---:B-1----:R-:W-:Y:S01]  /*6bd0*/  FMUL R2, R24.reuse, R5 ;  /* 0x0000000518027220 */ /* 0x042fe20000400000 */
[C---:B------:R-:W-:Y:S01]  /*6be0*/  FMUL R7, R24.reuse, R7 ;  /* 0x0000000718077220 */ /* 0x040fe20000400000 */
[C---:B------:R-:W-:Y:S01]  /*6bf0*/  FFMA R0, R27.reuse, R3, R0 ;  /* 0x000000031b007223 */ /* 0x040fe20000000000 */
[C---:B------:R-:W-:Y:S01]  /*6c00*/  FMUL R3, R24.reuse, R6 ;  /* 0x0000000618037220 */ /* 0x040fe20000400000 */
[C---:B------:R-:W-:Y:S01]  /*6c10*/  FFMA R2, R27.reuse, R4, R2 ;  /* 0x000000041b027223 */ /* 0x040fe20000000002 */
[C---:B------:R-:W-:Y:S01]  /*6c20*/  FMUL R4, R24.reuse, R8 ;  /* 0x0000000818047220 */ /* 0x040fe20000400000 */
[C---:B------:R-:W-:Y:S01]  /*6c30*/  FMUL R8, R24.reuse, R12 ;  /* 0x0000000c18087220 */ /* 0x040fe20000400000 */
[C---:B------:R-:W-:Y:S01]  /*6c40*/  FFMA R3, R27.reuse, R20, R3 ;  /* 0x000000141b037223 */ /* 0x040fe20000000003 */
[----:B------:R-:W-:Y:S01]  /*6c50*/  FMUL R12, R24, R16 ;  /* 0x00000010180c7220 */ /* 0x000fe20000400000 */
[--C-:B------:R-:W-:Y:S01]  /*6c60*/  HADD2.F32 R16, -RZ, R30.reuse.H0_H0 ;  /* 0x2000001eff107230 */ /* 0x100fe20000004100 */
[----:B------:R-:W-:Y:S01]  /*6c70*/  F2FP.F16.F32.PACK_AB R32, R2, R0 ;  /* 0x000000000220723e */ /* 0x000fe200000000ff */
[----:B------:R-:W-:Y:S02]  /*6c80*/  HADD2.F32 R0, -RZ, R30.H1_H1 ;  /* 0x3000001eff007230 */ /* 0x000fe40000004100 */
[C---:B------:R-:W-:Y:S01]  /*6c90*/  FFMA R7, R27.reuse, R21, R7 ;  /* 0x000000151b077223 */ /* 0x040fe20000000007 */
[C---:B------:R-:W-:Y:S01]  /*6ca0*/  FMUL R5, R24.reuse, R9 ;  /* 0x0000000918057220 */ /* 0x040fe20000400000 */
[--C-:B------:R-:W-:Y:S02]  /*6cb0*/  HADD2.F32 R2, -RZ, R31.reuse.H0_H0 ;  /* 0x2000001fff027230 */ /* 0x100fe40000004100 */
[C---:B------:R-:W-:Y:S01]  /*6cc0*/  FFMA R4, R27.reuse, R16, R4 ;  /* 0x000000101b047223 */ /* 0x040fe20000000004 */
[C---:B------:R-:W-:Y:S01]  /*6cd0*/  FMUL R6, R24.reuse, R10 ;  /* 0x0000000a18067220 */ /* 0x040fe20000400000 */
[C---:B------:R-:W-:Y:S01]  /*6ce0*/  FFMA R5, R27.reuse, R0, R5 ;  /* 0x000000001b057223 */ /* 0x040fe20000000005 */
[----:B------:R-:W-:Y:S02]  /*6cf0*/  HADD2.F32 R16, -RZ, R31.H1_H1 ;  /* 0x3000001fff107230 */ /* 0x000fe40000004100 */
[C---:B------:R-:W-:Y:S01]  /*6d00*/  FMUL R11, R24.reuse, R11 ;  /* 0x0000000b180b7220 */ /* 0x040fe20000400000 */
[----:B------:R-:W-:Y:S01]  /*6d10*/  FFMA R6, R27, R2, R6 ;  /* 0x000000021b067223 */ /* 0x000fe20000000006 */
[--C-:B------:R-:W-:Y:S01]  /*6d20*/  HADD2.F32 R0, -RZ, R36.reuse.H0_H0 ;  /* 0x20000024ff007230 */ /* 0x100fe20000004100 */
[----:B------:R-:W-:Y:S01]  /*6d30*/  F2FP.F16.F32.PACK_AB R33, R7, R3 ;  /* 0x000000030721723e */ /* 0x000fe200000000ff */
[----:B------:R-:W-:Y:S02]  /*6d40*/  HADD2.F32 R2, -RZ, R36.H1_H1 ;  /* 0x30000024ff027230 */ /* 0x000fe40000004100 */
[C---:B------:R-:W-:Y:S01]  /*6d50*/  FMUL R9, R24.reuse, R13 ;  /* 0x0000000d18097220 */ /* 0x040fe20000400000 */
[--C-:B------:R-:W-:Y:S02]  /*6d60*/  HADD2.F32 R3, -RZ, R37.reuse.H0_H0 ;  /* 0x20000025ff037230 */ /* 0x100fe40000004100 */
[C---:B------:R-:W-:Y:S01]  /*6d70*/  FMUL R10, R24.reuse, R14 ;  /* 0x0000000e180a7220 */ /* 0x040fe20000400000 */
[C---:B------:R-:W-:Y:S01]  /*6d80*/  FFMA R11, R27.reuse, R16, R11 ;  /* 0x000000101b0b7223 */ /* 0x040fe2000000000b */
[C---:B------:R-:W-:Y:S01]  /*6d90*/  FFMA R8, R27.reuse, R0, R8 ;  /* 0x000000001b087223 */ /* 0x040fe20000000008 */
[C---:B------:R-:W-:Y:S01]  /*6da0*/  FFMA R9, R27.reuse, R2, R9 ;  /* 0x000000021b097223 */ /* 0x040fe20000000009 */
[----:B------:R-:W-:Y:S02]  /*6db0*/  HADD2.F32 R0, -RZ, R37.H1_H1 ;  /* 0x30000025ff007230 */ /* 0x000fe40000004100 */
[----:B------:R-:W-:Y:S01]  /*6dc0*/  FFMA R10, R27, R3, R10 ;  /* 0x000000031b0a7223 */ /* 0x000fe2000000000a */
[C---:B------:R-:W-:Y:S01]  /*6dd0*/  FMUL R15, R24.reuse, R15 ;  /* 0x0000000f180f7220 */ /* 0x040fe20000400000 */
[--C-:B------:R-:W-:Y:S01]  /*6de0*/  HADD2.F32 R2, -RZ, R38.reuse.H0_H0 ;  /* 0x20000026ff027230 */ /* 0x100fe20000004100 */
[----:B------:R-:W-:Y:S01]  /*6df0*/  F2FP.F16.F32.PACK_AB R34, R5, R4 ;  /* 0x000000040522723e */ /* 0x000fe200000000ff */
[----:B------:R-:W-:Y:S02]  /*6e00*/  HADD2.F32 R3, -RZ, R38.H1_H1 ;  /* 0x30000026ff037230 */ /* 0x000fe40000004100 */
[C---:B------:R-:W-:Y:S01]  /*6e10*/  FMUL R13, R24.reuse, R17 ;  /* 0x00000011180d7220 */ /* 0x040fe20000400000 */
[--C-:B------:R-:W-:Y:S02]  /*6e20*/  HADD2.F32 R4, -RZ, R39.reuse.H0_H0 ;  /* 0x20000027ff047230 */ /* 0x100fe40000004100 */
[C---:B------:R-:W-:Y:S01]  /*6e30*/  FMUL R14, R24.reuse, R18 ;  /* 0x00000012180e7220 */ /* 0x040fe20000400000 */
[----:B------:R-:W-:Y:S02]  /*6e40*/  HADD2.F32 R5, -RZ, R39.H1_H1 ;  /* 0x30000027ff057230 */ /* 0x000fe40000004100 */
[C---:B------:R-:W-:Y:S01]  /*6e50*/  FFMA R15, R27.reuse, R0, R15 ;  /* 0x000000001b0f7223 */ /* 0x040fe2000000000f */
[----:B------:R-:W-:Y:S01]  /*6e60*/  FMUL R19, R24, R19 ;  /* 0x0000001318137220 */ /* 0x000fe20000400000 */
[C---:B------:R-:W-:Y:S01]  /*6e70*/  FFMA R12, R27.reuse, R2, R12 ;  /* 0x000000021b0c7223 */ /* 0x040fe2000000000c */
[C---:B------:R-:W-:Y:S01]  /*6e80*/  FFMA R13, R27.reuse, R3, R13 ;  /* 0x000000031b0d7223 */ /* 0x040fe2000000000d */
[C---:B------:R-:W-:Y:S01]  /*6e90*/  FFMA R14, R27.reuse, R4, R14 ;  /* 0x000000041b0e7223 */ /* 0x040fe2000000000e */
[----:B------:R-:W-:Y:S01]  /*6ea0*/  FFMA R19, R27, R5, R19 ;  /* 0x000000051b137223 */ /* 0x000fe20000000013 */
[----:B------:R-:W-:Y:S02]  /*6eb0*/  F2FP.F16.F32.PACK_AB R35, R11, R6 ;  /* 0x000000060b23723e */ /* 0x000fe400000000ff */
[----:B------:R-:W-:Y:S02]  /*6ec0*/  F2FP.F16.F32.PACK_AB R8, R9, R8 ;  /* 0x000000080908723e */ /* 0x000fe400000000ff */
[----:B------:R-:W-:Y:S01]  /*6ed0*/  F2FP.F16.F32.PACK_AB R9, R15, R10 ;  /* 0x0000000a0f09723e */ /* 0x000fe200000000ff */
[----:B------:R1:W-:Y:S01]  /*6ee0*/  STSM.16.M88.4 [R60+0x400], R32 ;  /* 0x000400203c007844 */ /* 0x0003e20000000200 */
[----:B------:R-:W-:Y:S02]  /*6ef0*/  F2FP.F16.F32.PACK_AB R10, R13, R12 ;  /* 0x0000000c0d0a723e */ /* 0x000fe400000000ff */
[----:B------:R-:W-:Y:S05]  /*6f00*/  F2FP.F16.F32.PACK_AB R11, R19, R14 ;  /* 0x0000000e130b723e */ /* 0x000fea00000000ff */
[----:B------:R1:W-:Y:S01]  /*6f10*/  STSM.16.M88.4 [R59+0x400], R8 ;  /* 0x000400083b007844 */ /* 0x0003e20000000200 */
[----:B------:R-:W-:Y:S01]  /*6f20*/  @!PT LDS RZ, [RZ] ;  /* 0x00000000fffff984 */ /* 0x000fe20000000800 */
[----:B------:R-:W-:Y:S01]  /*6f30*/  @!PT LDS RZ, [RZ] ;  /* 0x00000000fffff984 */ /* 0x000fe20000000800 */
[----:B------:R-:W-:Y:S01]  /*6f40*/  @!PT LDS RZ, [RZ] ;  /* 0x00000000fffff984 */ /* 0x000fe20000000800 */
[----:B------:R-:W-:Y:S01]  /*6f50*/  @!PT LDS RZ, [RZ] ;  /* 0x00000000fffff984 */ /* 0x000fe20000000800 */
[----:B------:R3:W-:Y:S07]  /*6f60*/  MEMBAR.ALL.CTA ;  /* 0x0000000000007992 */ /* 0x0007ee0000008000 */
[----:B---3--:R-:W3:Y:S02]  /*6f70*/  FENCE.VIEW.ASYNC.S ;  /* 0x00000000000073c6 */ /* 0x008ee40000000000 */
[----:B---3--:R-:W-:Y:S06]  /*6f80*/  BAR.SYNC.DEFER_BLOCKING 0x1, 0x80 ;  /* 0x0042000000007b1d */ /* 0x008fec0000010000 */
[----:B------:R-:W-:Y:S05]  /*6f90*/  @P0 BRA `(.L_x_120) ;  /* 0x0000000000280947 */ /* 0x000fea0003800000 */
[----:B------:R-:W3:Y:S01]  /*6fa0*/  LDCU.64 UR6, c[0x0][0x348] ;  /* 0x00006900ff0677ac */ /* 0x000ee20008000a00 */
[----:B------:R-:W-:Y:S01]  /*6fb0*/  UIADD3 UR4, UPT, UPT, UR44, 0x400, URZ ;  /* 0x000004002c047890 */ /* 0x000fe2000fffe0ff */
[----:B------:R-:W-:Y:S05]  /*6fc0*/  UMOV UR51, UR36 ;  /* 0x0000002400337c82 */ /* 0x000fea0008000000 */
[----:B------:R-:W-:Y:S04]  /*6fd0*/  MOV R50, UR4 ;  /* 0x0000000400327c02 */ /* 0x000fe80008000f00 */
[----:B------:R-:W-:Y:S01]  /*6fe0*/  R2UR UR48, R50 ;  /* 0x00000000323072ca */ /* 0x000fe200000e0000 */
[----:B---3--:R-:W-:Y:S04]  /*6ff0*/  UIADD3 UR4, UP0, UPT, UR6, 0x680, URZ ;  /* 0x0000068006047890 */ /* 0x008fe8000ff1e0ff */
[----:B------:R-:W-:Y:S09]  /*7000*/  UIADD3.X UR5, UPT, UPT, URZ, UR7, URZ, UP0, !UPT ;  /* 0x00000007ff057290 */ /* 0x000ff200087fe4ff */
[----:B------:R3:W-:Y:S01]  /*7010*/  UTMASTG.3D [UR48], [UR4] ;  /* 0x00000030040073b5 */ /* 0x0007e20008010000 */
[----:B------:R0:W-:Y:S01]  /*7020*/  UTMACMDFLUSH ;  /* 0x00000000000079b7 */ /* 0x0001e20000000000 */
[----:B---3--:R-:W-:Y:S04]  /*7030*/  DEPBAR.LE SB0, 0x1 ;  /* 0x000080400000791a */ /* 0x008fe80000000000 */
.L_x_120:
[----:B------:R-:W-:Y:S05]  /*7040*/  BSYNC.RECONVERGENT B0 ;  /* 0x0000000000007941 */ /* 0x000fea0003800200 */
.L_x_119:
[----:B------:R-:W-:Y:S01]  /*7050*/  BAR.SYNC.DEFER_BLOCKING 0x1, 0x80 ;  /* 0x0042000000007b1d */ /* 0x000fe20000010000 */
[----:B------:R-:W-:Y:S01]  /*7060*/  ISETP.NE.AND P1, PT, R58, RZ, PT ;  /* 0x000000ff3a00720c */ /* 0x000fe20003f25270 */
[----:B------:R-:W-:Y:S01]  /*7070*/  UISETP.NE.AND UP0, UPT, UR47, URZ, UPT ;  /* 0x000000ff2f00728c */ /* 0x000fe2000bf05270 */
[----:B------:R-:W-:Y:S11]  /*7080*/  LEA R4, R61, UR44, 0x3 ;  /* 0x0000002c3d047c11 */ /* 0x000ff6000f8e18ff */
[----:B------:R-:W-:Y:S01]  /*7090*/  @P1 SHF.L.U32 R3, R55, 0x1f, RZ ;  /* 0x0000001f37031819 */ /* 0x000fe200000006ff */
[----:B------:R-:W-:Y:S06]  /*70a0*/  BRA.U !UP0, `(.L_x_121) ;  /* 0x0000000108247547 */ /* 0x000fec000b800000 */
[----:B------:R-:W3:Y:S01]  /*70b0*/  S2R R0, SR_CgaCtaId ;  /* 0x0000000000007919 */ /* 0x000ee20000008800 */
[----:B------:R-:W-:Y:S01]  /*70c0*/  IMAD.U32 R2, RZ, RZ, UR46 ;  /* 0x0000002eff027e24 */ /* 0x000fe2000f8e00ff */
[----:B------:R-:W-:Y:S04]  /*70d0*/  UIADD3 UR4, UPT, UPT, UR46, 0x1, URZ ;  /* 0x000000012e047890 */ /* 0x000fe8000fffe0ff */
[----:B------:R-:W-:Y:S01]  /*70e0*/  @P1 LEA R2, R2, UR44, 0x3 ;  /* 0x0000002c02021c11 */ /* 0x000fe2000f8e18ff */
[----:B------:R-:W-:Y:S04]  /*70f0*/  UISETP.NE.AND UP0, UPT, UR4, 0x4, UPT ;  /* 0x000000040400788c */ /* 0x000fe8000bf05270 */
[----:B------:R-:W-:Y:S01]  /*7100*/  @P1 VIADD R2, R2, 0x130 ;  /* 0x0000013002021836 */ /* 0x000fe20000000000 */
[----:B------:R-:W-:Y:S04]  /*7110*/  USEL UR46, UR4, URZ, UP0 ;  /* 0x000000ff042e7287 */ /* 0x000fe80008000000 */
[----:B---3--:R-:W-:Y:S04]  /*7120*/  @P1 PRMT R0, R0, 0x654, R2 ;  /* 0x0000065400001816 */ /* 0x008fe80000000002 */
[----:B------:R3:W-:Y:S04]  /*7130*/  @P1 SYNCS.ARRIVE.TRANS64.RED.A1T0 RZ, [R0+URZ], RZ ;  /* 0x000000ff00ff19a7 */ /* 0x0007e800081004ff */
.L_x_121:
[----:B------:R-:W4:Y:S01]  /*7140*/  @P1 SYNCS.PHASECHK.TRANS64.TRYWAIT P0, [R4+URZ+0x110], R3 ;  /* 0x00011003040015a7 */ /* 0x000f2200080011ff */
[----:B------:R-:W-:Y:S01]  /*7150*/  BSSY B1, `(.L_x_122) ;  /* 0x0000013000017945 */ /* 0x000fe20003800000 */
[----:B----4-:R-:W-:Y:S03]  /*7160*/  @P1 SEL R63, RZ, 0x1, !P0 ;  /* 0x00000001ff3f1807 */ /* 0x010fe60004000000 */
[----:B------:R-:W-:Y:S05]  /*7170*/  @!P1 BRA `(.L_x_123) ;  /* 0x0000000000409947 */ /* 0x000fea0003800000 */
[----:B------:R-:W-:Y:S01]  /*7180*/  ISETP.NE.AND P1, PT, R64, RZ, PT ;  /* 0x000000ff4000720c */ /* 0x000fe20003f25270 */
[----:B------:R-:W-:Y:S01]  /*7190*/  BSSY B0, `(.L_x_124) ;  /* 0x0000009000007945 */ /* 0x000fe20003800000 */
[----:B------:R-:W-:Y:S11]  /*71a0*/  ISETP.NE.AND P0, PT, R63, RZ, PT ;  /* 0x000000ff3f00720c */ /* 0x000ff60003f05270 */
[----:B------:R-:W-:Y:S05]  /*71b0*/  @P1 IMAD R3, R61, 0x1000, R62 ;  /* 0x000010003d031824 */ /* 0x000fea00078e023e */
[----:B------:R-:W-:Y:S05]  /*71c0*/  @P1 IADD3 R2, PT, PT, R3, UR44, RZ ;  /* 0x0000002c03021c10 */ /* 0x000fea000fffe0ff */
[----:B------:R-:W-:Y:S01]  /*71d0*/  @P1 IMAD.IADD R2, R56, 0x1, R2 ;  /* 0x0000000138021824 */ /* 0x000fe200078e0202 */
[----:B------:R-:W-:Y:S06]  /*71e0*/  @P0 BRA `(.L_x_125) ;  /* 0x00000000000c0947 */ /* 0x000fec0003800000 */
[----:B---3--:R-:W-:Y:S04]  /*71f0*/  SHF.L.U32 R0, R55, 0x1f, RZ ;  /* 0x0000001f37007819 */ /* 0x008fe800000006ff */
[----:B------:R-:W3:Y:S02]  /*7200*/  SYNCS.PHASECHK.TRANS64.TRYWAIT P0, [R4+URZ+0x110], R0 ;  /* 0x00011000040075a7 */ /* 0x000ee400080011ff */
[----:B---3--:R-:W-:Y:S05]  /*7210*/  @!P0 BRA `(.L_x_126) ;  /* 0x0000002800e08947 */ /* 0x008fea0003800000 */
.L_x_125:
[----:B------:R-:W-:Y:S05]  /*7220*/  BSYNC B0 ;  /* 0x0000000000007941 */ /* 0x000fea0003800000 */
.L_x_124:
[----:B------:R-:W-:Y:S02]  /*7230*/  ISETP.NE.AND P0, PT, R64, RZ, PT ;  /* 0x000000ff4000720c */ /* 0x000fe40003f05270 */
[----:B------:R-:W-:Y:S11]  /*7240*/  IADD3 R61, PT, PT, R61, 0x1, RZ ;  /* 0x000000013d3d7810 */ /* 0x000ff60007ffe0ff */
[----:B------:R-:W-:Y:S05]  /*7250*/  @P0 WARPSYNC.ALL ;  /* 0x0000000000000948 */ /* 0x000fea0003800000 */
[----:B------:R4:W1:Y:S04]  /*7260*/  @P0 LDSM.16.M88.4 R28, [R3+UR44+0x400] ;  /* 0x0004002c031c083b */ /* 0x0008680008000200 */
[----:B------:R4:W1:Y:S02]  /*7270*/  @P0 LDSM.16.M88.4 R36, [R2+0x400] ;  /* 0x000400000224083b */ /* 0x0008640000000200 */
.L_x_123:
[----:B------:R-:W-:Y:S05]  /*7280*/  BSYNC B1 ;  /* 0x0000000000017941 */ /* 0x000fea0003800000 */
.L_x_122:
[----:B---3--:R-:W-:Y:S05]  /*7290*/  VIADD R0, R25, 0x20 ;  /* 0x0000002019007836 */ /* 0x008fea0000000000 */
[----:B------:R-:W-:Y:S04]  /*72a0*/  SHF.R.U32.HI R0, RZ, 0x15, R0 ;  /* 0x00000015ff007819 */ /* 0x000fe80000011600 */
[----:B------:R-:W-:Y:S11]  /*72b0*/  LOP3.LUT P0, RZ, R0, 0x3, R46, 0x48, !PT ;  /* 0x0000000300ff7812 */ /* 0x000ff6000780482e */
[----:B------:R-:W-:Y:S02]  /*72c0*/  @!UPT UIADD3 URZ, UPT, UPT, URZ, URZ, URZ ;  /* 0x000000fffffff290 */ /* 0x000fe4000fffe0ff */
[----:B------:R-:W-:Y:S05]  /*72d0*/  @!P0 BRA `(.L_x_127) ;  /* 0x0000000000408947 */ /* 0x000fea0003800000 */
[----:B------:R-:W3:Y:S01]  /*72e0*/  LDCU.64 UR8, c[0x4][0x70] ;  /* 0x01000e00ff0877ac */ /* 0x000ee20008000a00 */
[----:B----4-:R-:W-:Y:S01]  /*72f0*/  MOV R3, 0x0 ;  /* 0x0000000000037802 */ /* 0x010fe20000000f00 */
[----:B------:R-:W-:Y:S02]  /*7300*/  HFMA2 R12, -RZ, RZ, 0, 5.9604644775390625e-08 ;  /* 0x00000001ff0c7431 */ /* 0x000fe400000001ff */
[----:B-1----:R-:W-:Y:S02]  /*7310*/  IMAD.MOV.U32 R8, RZ, RZ, 0x192 ;  /* 0x00000192ff087424 */ /* 0x002fe400078e00ff */
[----:B------:R-:W-:Y:S01]  /*7320*/  IMAD.MOV.U32 R13, RZ, RZ, RZ ;  /* 0x000000ffff0d7224 */ /* 0x000fe200078e00ff */
[----:B------:R-:W1:Y:S01]  /*7330*/  LDCU.64 UR6, c[0x4][0x78] ;  /* 0x01000f00ff0677ac */ /* 0x000e620008000a00 */
[----:B------:R-:W4:Y:S01]  /*7340*/  LDC.64 R2, c[0x4][R3] ;  /* 0x0100000003027b82 */ /* 0x000f220000000a00 */
[----:B------:R-:W5:Y:S01]  /*7350*/  LDCU.64 UR4, c[0x4][0x10] ;  /* 0x01000200ff0477ac */ /* 0x000f620008000a00 */
[----:B---3--:R-:W-:Y:S01]  /*7360*/  MOV R5, UR9 ;  /* 0x0000000900057c02 */ /* 0x008fe20008000f00 */
[----:B------:R-:W-:Y:S01]  /*7370*/  IMAD.U32 R4, RZ, RZ, UR8 ;  /* 0x00000008ff047e24 */ /* 0x000fe2000f8e00ff */
[----:B-1----:R-:W-:Y:S01]  /*7380*/  MOV R7, UR7 ;  /* 0x0000000700077c02 */ /* 0x002fe20008000f00 */
[----:B------:R-:W-:Y:S01]  /*7390*/  IMAD.U32 R6, RZ, RZ, UR6 ;  /* 0x00000006ff067e24 */ /* 0x000fe2000f8e00ff */
[----:B-----5:R-:W-:Y:S01]  /*73a0*/  MOV R11, UR5 ;  /* 0x00000005000b7c02 */ /* 0x020fe20008000f00 */
[----:B------:R-:W-:Y:S02]  /*73b0*/  IMAD.U32 R10, RZ, RZ, UR4 ;  /* 0x00000004ff0a7e24 */ /* 0x000fe4000f8e00ff */
[----:B------:R-:W-:Y:S07]  /*73c0*/  LEPC R20, `(.L_x_127) ;  /* 0x000000001014794e */ /* 0x000fee0000000000 */
[----:B--2-4-:R-:W-:Y:S05]  /*73d0*/  CALL.ABS.NOINC R2 ;  /* 0x0000000002007343 */ /* 0x014fea0003c00000 */
.L_x_127:
[----:B------:R-:W-:Y:S01]  /*73e0*/  ISETP.NE.AND P6, PT, R58, RZ, PT ;  /* 0x000000ff3a00720c */ /* 0x000fe20003fc5270 */
[----:B------:R-:W-:Y:S05]  /*73f0*/  WARPSYNC.ALL ;  /* 0x0000000000007948 */ /* 0x000fea0003800000 */
[----:B------:R-:W-:Y:S01]  /*7400*/  R2UR UR4, R25 ;  /* 0x00000000190472ca */ /* 0x000fe200000e0000 */
[--C-:B-1--4-:R-:W-:Y:S01]  /*7410*/  HADD2.F32 R3, -RZ, R28.reuse.H0_H0 ;  /* 0x2000001cff037230 */ /* 0x112fe20000004100 */
[----:B------:R-:W1:Y:S01]  /*7420*/  S2R R65, SR_CgaCtaId ;  /* 0x0000000000417919 */ /* 0x000e620000008800 */
[--C-:B------:R-:W-:Y:S01]  /*7430*/  HADD2.F32 R20, -RZ, R29.reuse.H0_H0 ;  /* 0x2000001dff147230 */ /* 0x100fe20000004100 */
[----:B------:R-:W-:Y:S01]  /*7440*/  ISETP.NE.AND P0, PT, R57, RZ, PT ;  /* 0x000000ff3900720c */ /* 0x000fe20003f05270 */
[----:B------:R-:W-:Y:S01]  /*7450*/  HADD2.F32 R21, -RZ, R29.H1_H1 ;  /* 0x3000001dff157230 */ /* 0x000fe20000004100 */
[----:B------:R-:W-:Y:S07]  /*7460*/  BSSY.RECONVERGENT B0, `(.L_x_128) ;  /* 0x0000051000007945 */ /* 0x000fee0003800200 */
[----:B------:R-:W3:Y:S02]  /*7470*/  LDTM.16dp256bit.x4 R4, tmem[UR4+0x20] ;  /* 0x00002004000479ee */ /* 0x000ee40008120000 */
[C---:B---3--:R-:W-:Y:S01]  /*7480*/  FMUL R0, R24.reuse, R4 ;  /* 0x0000000418007220 */ /* 0x048fe20000400000 */
[----:B------:R-:W-:Y:S02]  /*7490*/  HADD2.F32 R4, -RZ, R28.H1_H1 ;  /* 0x3000001cff047230 */ /* 0x000fe40000004100 */
[C---:B------:R-:W-:Y:S01]  /*74a0*/  FMUL R2, R24.reuse, R5 ;  /* 0x0000000518027220 */ /* 0x040fe20000400000 */
[C---:B------:R-:W-:Y:S01]  /*74b0*/  FMUL R7, R24.reuse, R7 ;  /* 0x0000000718077220 */ /* 0x040fe20000400000 */
[C---:B------:R-:W-:Y:S01]  /*74c0*/  FFMA R0, R27.reuse, R3, R0 ;  /* 0x000000031b007223 */ /* 0x040fe20000000000 */
[C---:B------:R-:W-:Y:S01]  /*74d0*/  FMUL R3, R24.reuse, R6 ;  /* 0x0000000618037220 */ /* 0x040fe20000400000 */
[C---:B------:R-:W-:Y:S01]  /*74e0*/  FFMA R2, R27.reuse, R4, R2 ;  /* 0x000000041b027223 */ /* 0x040fe20000000002 */
[C---:B------:R-:W-:Y:S01]  /*74f0*/  FMUL R4, R24.reuse, R8 ;  /* 0x0000000818047220 */ /* 0x040fe20000400000 */
[----:B------:R-:W-:Y:S01]  /*7500*/  FMUL R8, R24, R12 ;  /* 0x0000000c18087220 */ /* 0x000fe20000400000 */
[C---:B------:R-:W-:Y:S01]  /*7510*/  FFMA R3, R27.reuse, R20, R3 ;  /* 0x000000141b037223 */ /* 0x040fe20000000003 */
[----:B------:R-:W-:Y:S01]  /*7520*/  FFMA R7, R27, R21, R7 ;  /* 0x000000151b077223 */ /* 0x000fe20000000007 */
[----:B------:R-:W-:Y:S01]  /*7530*/  F2FP.F16.F32.PACK_AB R32, R2, R0 ;  /* 0x000000000220723e */ /* 0x000fe200000000ff */
[C---:B------:R-:W-:Y:S01]  /*7540*/  FMUL R12, R24.reuse, R16 ;  /* 0x00000010180c7220 */ /* 0x040fe20000400000 */
[--C-:B------:R-:W-:Y:S02]  /*7550*/  HADD2.F32 R16, -RZ, R30.reuse.H0_H0 ;  /* 0x2000001eff107230 */ /* 0x100fe40000004100 */
[C---:B------:R-:W-:Y:S01]  /*7560*/  FMUL R5, R24.reuse, R9 ;  /* 0x0000000918057220 */ /* 0x040fe20000400000 */
[----:B------:R-:W-:Y:S01]  /*7570*/  F2FP.F16.F32.PACK_AB R33, R7, R3 ;  /* 0x000000030721723e */ /* 0x000fe200000000ff */
[----:B------:R-:W-:Y:S02]  /*7580*/  HADD2.F32 R0, -RZ, R30.H1_H1 ;  /* 0x3000001eff007230 */ /* 0x000fe40000004100 */
[C---:B------:R-:W-:Y:S01]  /*7590*/  FMUL R6, R24.reuse, R10 ;  /* 0x0000000a18067220 */ /* 0x040fe20000400000 */
[--C-:B------:R-:W-:Y:S02]  /*75a0*/  HADD2.F32 R2, -RZ, R31.reuse.H0_H0 ;  /* 0x2000001fff027230 */ /* 0x100fe40000004100 */
[C---:B------:R-:W-:Y:S01]  /*75b0*/  FMUL R11, R24.reuse, R11 ;  /* 0x0000000b180b7220 */ /* 0x040fe20000400000 */
[----:B------:R-:W-:Y:S02]  /*75c0*/  HADD2.F32 R3, -RZ, R31.H1_H1 ;  /* 0x3000001fff037230 */ /* 0x000fe40000004100 */
[C---:B------:R-:W-:Y:S01]  /*75d0*/  FFMA R4, R27.reuse, R16, R4 ;  /* 0x000000101b047223 */ /* 0x040fe20000000004 */
[C---:B------:R-:W-:Y:S01]  /*75e0*/  FFMA R5, R27.reuse, R0, R5 ;  /* 0x000000001b057223 */ /* 0x040fe20000000005 */
[C---:B------:R-:W-:Y:S01]  /*75f0*/  FFMA R6, R27.reuse, R2, R6 ;  /* 0x000000021b067223 */ /* 0x040fe20000000006 */
[--C-:B------:R-:W-:Y:S02]  /*7600*/  HADD2.F32 R0, -RZ, R36.reuse.H0_H0 ;  /* 0x20000024ff007230 */ /* 0x100fe40000004100 */
[----:B------:R-:W-:Y:S01]  /*7610*/  FFMA R11, R27, R3, R11 ;  /* 0x000000031b0b7223 */ /* 0x000fe2000000000b */
[----:B------:R-:W-:Y:S01]  /*7620*/  HADD2.F32 R2, -RZ, R36.H1_H1 ;  /* 0x30000024ff027230 */ /* 0x000fe20000004100 */
[----:B------:R-:W-:Y:S01]  /*7630*/  F2FP.F16.F32.PACK_AB R34, R5, R4 ;  /* 0x000000040522723e */ /* 0x000fe200000000ff */
[C---:B------:R-:W-:Y:S01]  /*7640*/  FMUL R9, R24.reuse, R13 ;  /* 0x0000000d18097220 */ /* 0x040fe20000400000 */
[--C-:B------:R-:W-:Y:S01]  /*7650*/  HADD2.F32 R3, -RZ, R37.reuse.H0_H0 ;  /* 0x20000025ff037230 */ /* 0x100fe20000004100 */
[----:B------:R-:W-:Y:S01]  /*7660*/  F2FP.F16.F32.PACK_AB R35, R11, R6 ;  /* 0x000000060b23723e */ /* 0x000fe200000000ff */
[C---:B------:R-:W-:Y:S01]  /*7670*/  FMUL R10, R24.reuse, R14 ;  /* 0x0000000e180a7220 */ /* 0x040fe20000400000 */
[C---:B------:R-:W-:Y:S01]  /*7680*/  FFMA R8, R27.reuse, R0, R8 ;  /* 0x000000001b087223 */ /* 0x040fe20000000008 */
[C---:B------:R-:W-:Y:S01]  /*7690*/  FFMA R9, R27.reuse, R2, R9 ;  /* 0x000000021b097223 */ /* 0x040fe20000000009 */
[----:B------:R-:W-:Y:S01]  /*76a0*/  HADD2.F32 R0, -RZ, R37.H1_H1 ;  /* 0x30000025ff007230 */ /* 0x000fe20000004100 */
[----:B------:R3:W-:Y:S01]  /*76b0*/  STSM.16.M88.4 [R60+0x1400], R32 ;  /* 0x001400203c007844 */ /* 0x0007e20000000200 */
[----:B------:R-:W-:Y:S01]  /*76c0*/  FFMA R10, R27, R3, R10 ;  /* 0x000000031b0a7223 */ /* 0x000fe2000000000a */
[C---:B------:R-:W-:Y:S01]  /*76d0*/  FMUL R15, R24.reuse, R15 ;  /* 0x0000000f180f7220 */ /* 0x040fe20000400000 */
[----:B------:R-:W-:Y:S01]  /*76e0*/  F2FP.F16.F32.PACK_AB R8, R9, R8 ;  /* 0x000000080908723e */ /* 0x000fe200000000ff */
[--C-:B------:R-:W-:Y:S02]  /*76f0*/  HADD2.F32 R2, -RZ, R38.reuse.H0_H0 ;  /* 0x20000026ff027230 */ /* 0x100fe40000004100 */
[C---:B------:R-:W-:Y:S01]  /*7700*/  FMUL R13, R24.reuse, R17 ;  /* 0x00000011180d7220 */ /* 0x040fe20000400000 */
[----:B------:R-:W-:Y:S02]  /*7710*/  HADD2.F32 R3, -RZ, R38.H1_H1 ;  /* 0x30000026ff037230 */ /* 0x000fe40000004100 */
[C---:B------:R-:W-:Y:S01]  /*7720*/  FMUL R14, R24.reuse, R18 ;  /* 0x00000012180e7220 */ /* 0x040fe20000400000 */
[--C-:B------:R-:W-:Y:S02]  /*7730*/  HADD2.F32 R4, -RZ, R39.reuse.H0_H0 ;  /* 0x20000027ff047230 */ /* 0x100fe40000004100 */
[C---:B------:R-:W-:Y:S01]  /*7740*/  FFMA R15, R27.reuse, R0, R15 ;  /* 0x000000001b0f7223 */ /* 0x040fe2000000000f */
[----:B------:R-:W-:Y:S01]  /*7750*/  MOV R0, UR46 ;  /* 0x0000002e00007c02 */ /* 0x000fe20008000f00 */
[----:B------:R-:W-:Y:S02]  /*7760*/  HADD2.F32 R5, -RZ, R39.H1_H1 ;  /* 0x30000027ff057230 */ /* 0x000fe40000004100 */
[----:B------:R-:W-:Y:S01]  /*7770*/  FMUL R19, R24, R19 ;  /* 0x0000001318137220 */ /* 0x000fe20000400000 */
[C---:B------:R-:W-:Y:S01]  /*7780*/  FFMA R12, R27.reuse, R2, R12 ;  /* 0x000000021b0c7223 */ /* 0x040fe2000000000c */
[C---:B------:R-:W-:Y:S01]  /*7790*/  FFMA R13, R27.reuse, R3, R13 ;  /* 0x000000031b0d7223 */ /* 0x040fe2000000000d */
[C---:B------:R-:W-:Y:S01]  /*77a0*/  FFMA R14, R27.reuse, R4, R14 ;  /* 0x000000041b0e7223 */ /* 0x040fe2000000000e */
[----:B------:R-:W-:Y:S01]  /*77b0*/  FFMA R19, R27, R5, R19 ;  /* 0x000000051b137223 */ /* 0x000fe20000000013 */
[----:B------:R-:W-:Y:S02]  /*77c0*/  F2FP.F16.F32.PACK_AB R9, R15, R10 ;  /* 0x0000000a0f09723e */ /* 0x000fe400000000ff */
[----:B------:R-:W-:Y:S02]  /*77d0*/  F2FP.F16.F32.PACK_AB R10, R13, R12 ;  /* 0x0000000c0d0a723e */ /* 0x000fe400000000ff */
[----:B------:R-:W-:Y:S02]  /*77e0*/  F2FP.F16.F32.PACK_AB R11, R19, R14 ;  /* 0x0000000e130b723e */ /* 0x000fe400000000ff */
[----:B------:R-:W-:Y:S02]  /*77f0*/  @P6 LEA R0, R0, UR44, 0x3 ;  /* 0x0000002c00006c11 */ /* 0x000fe4000f8e18ff */
[----:B------:R-:W-:Y:S01]  /*7800*/  LEA R2, R61, UR44, 0x3 ;  /* 0x0000002c3d027c11 */ /* 0x000fe2000f8e18ff */
[----:B------:R3:W-:Y:S01]  /*7810*/  STSM.16.M88.4 [R59+0x1400], R8 ;  /* 0x001400083b007844 */ /* 0x0007e20000000200 */
[----:B------:R-:W-:Y:S02]  /*7820*/  @P6 IADD3 R0, PT, PT, R0, 0x130, RZ ;  /* 0x0000013000006810 */ /* 0x000fe40007ffe0ff */
[----:B------:R-:W-:Y:S01]  /*7830*/  @P6 SHF.L.U32 R3, R55, 0x1f, RZ ;  /* 0x0000001f37036819 */ /* 0x000fe200000006ff */
[----:B------:R-:W-:Y:S01]  /*7840*/  @!PT LDS RZ, [RZ] ;  /* 0x00000000fffff984 */ /* 0x000fe20000000800 */
[----:B------:R-:W-:Y:S01]  /*7850*/  @!PT LDS RZ, [RZ] ;  /* 0x00000000fffff984 */ /* 0x000fe20000000800 */
[----:B------:R-:W-:Y:S01]  /*7860*/  @!PT LDS RZ, [RZ] ;  /* 0x00000000fffff984 */ /* 0x000fe20000000800 */
[----:B------:R-:W-:Y:S01]  /*7870*/  @!PT LDS RZ, [RZ] ;  /* 0x00000000fffff984 */ /* 0x000fe20000000800 */
[----:B------:R4:W-:Y:S06]  /*7880*/  MEMBAR.ALL.CTA ;  /* 0x0000000000007992 */ /* 0x0009ec0000008000 */
[----:B----4-:R-:W4:Y:S01]  /*7890*/  FENCE.VIEW.ASYNC.S ;  /* 0x00000000000073c6 */ /* 0x010f220000000000 */
[----:B-1----:R-:W-:Y:S01]  /*78a0*/  @P6 PRMT R0, R65, 0x654, R0 ;  /* 0x0000065441006816 */ /* 0x002fe20000000000 */
[----:B----4-:R-:W-:Y:S06]  /*78b0*/  BAR.SYNC.DEFER_BLOCKING 0x1, 0x80 ;  /* 0x0042000000007b1d */ /* 0x010fec0000010000 */
[----:B------:R-:W-:Y:S05]  /*78c0*/  @P0 BRA `(.L_x_129) ;  /* 0x0000000000280947 */ /* 0x000fea0003800000 */
[----:B------:R-:W1:Y:S01]  /*78d0*/  LDCU.64 UR6, c[0x0][0x348] ;  /* 0x00006900ff0677ac */ /* 0x000e620008000a00 */
[----:B------:R-:W-:Y:S02]  /*78e0*/  UIADD3 UR9, UPT, UPT, UR49, 0x20, URZ ;  /* 0x0000002031097890 */ /* 0x000fe4000fffe0ff */
[----:B------:R-:W-:Y:S01]  /*78f0*/  UIADD3 UR8, UPT, UPT, UR44, 0x1400, URZ ;  /* 0x000014002c087890 */ /* 0x000fe2000fffe0ff */
[----:B------:R-:W-:Y:S01]  /*7900*/  UMOV UR10, UR50 ;  /* 0x00000032000a7c82 */ /* 0x000fe20008000000 */
[----:B------:R-:W-:Y:S01]  /*7910*/  UMOV UR11, UR36 ;  /* 0x00000024000b7c82 */ /* 0x000fe20008000000 */
[----:B-1----:R-:W-:Y:S04]  /*7920*/  UIADD3 UR4, UP0, UPT, UR6, 0x680, URZ ;  /* 0x0000068006047890 */ /* 0x002fe8000ff1e0ff */
[----:B------:R-:W-:Y:S09]  /*7930*/  UIADD3.X UR5, UPT, UPT, URZ, UR7, URZ, UP0, !UPT ;  /* 0x00000007ff057290 */ /* 0x000ff200087fe4ff */
[----:B------:R1:W-:Y:S01]  /*7940*/  UTMASTG.3D [UR8], [UR4] ;  /* 0x00000008040073b5 */ /* 0x0003e20008010000 */
[----:B------:R0:W-:Y:S01]  /*7950*/  UTMACMDFLUSH ;  /* 0x00000000000079b7 */ /* 0x0001e20000000000 */
[----:B-1----:R-:W-:Y:S04]  /*7960*/  DEPBAR.LE SB0, 0x1 ;  /* 0x000080400000791a */ /* 0x002fe80000000000 */
.L_x_129:
[----:B------:R-:W-:Y:S05]  /*7970*/  BSYNC.RECONVERGENT B0 ;  /* 0x0000000000007941 */ /* 0x000fea0003800200 */
.L_x_128:
[----:B------:R-:W-:Y:S01]  /*7980*/  BAR.SYNC.DEFER_BLOCKING 0x1, 0x80 ;  /* 0x0042000000007b1d */ /* 0x000fe20000010000 */
[----:B------:R-:W-:Y:S04]  /*7990*/  UIADD3 UR4, UPT, UPT, UR46, 0x1, URZ ;  /* 0x000000012e047890 */ /* 0x000fe8000fffe0ff */
[----:B------:R-:W-:Y:S04]  /*79a0*/  UISETP.NE.AND UP0, UPT, UR4, 0x4, UPT ;  /* 0x000000040400788c */ /* 0x000fe8000bf05270 */
[----:B------:R-:W-:Y:S01]  /*79b0*/  USEL UR45, UR4, URZ, UP0 ;  /* 0x000000ff042d7287 */ /* 0x000fe20008000000 */
[----:B------:R1:W-:Y:S01]  /*79c0*/  @P6 SYNCS.ARRIVE.TRANS64.RED.A1T0 RZ, [R0+URZ], RZ ;  /* 0x000000ff00ff69a7 */ /* 0x0003e200081004ff */
[----:B------:R-:W-:Y:S01]  /*79d0*/  BSSY B1, `(.L_x_130) ;  /* 0x0000014000017945 */ /* 0x000fe20003800000 */
[----:B------:R-:W4:Y:S02]  /*79e0*/  @P6 SYNCS.PHASECHK.TRANS64.TRYWAIT P0, [R2+URZ+0x110], R3 ;  /* 0x00011003020065a7 */ /* 0x000f2400080011ff */
[----:B----4-:R-:W-:Y:S01]  /*79f0*/  @P6 SEL R63, RZ, 0x1, !P0 ;  /* 0x00000001ff3f6807 */ /* 0x010fe20004000000 */
[----:B-1----:R-:W-:Y:S06]  /*7a00*/  @!P6 BRA `(.L_x_131) ;  /* 0x000000000040e947 */ /* 0x002fec0003800000 */
[----:B------:R-:W-:Y:S01]  /*7a10*/  ISETP.NE.AND P1, PT, R64, RZ, PT ;  /* 0x000000ff4000720c */ /* 0x000fe20003f25270 */
[----:B------:R-:W-:Y:S01]  /*7a20*/  BSSY B0, `(.L_x_132) ;  /* 0x0000009000007945 */ /* 0x000fe20003800000 */
[----:B------:R-:W-:Y:S11]  /*7a30*/  ISETP.NE.AND P0, PT, R63, RZ, PT ;  /* 0x000000ff3f00720c */ /* 0x000ff60003f05270 */
[----:B------:R-:W-:Y:S05]  /*7a40*/  @P1 IMAD R3, R61, 0x1000, R62 ;  /* 0x000010003d031824 */ /* 0x000fea00078e023e */
[----:B------:R-:W-:Y:S05]  /*7a50*/  @P1 IADD3 R0, PT, PT, R3, UR44, RZ ;  /* 0x0000002c03001c10 */ /* 0x000fea000fffe0ff */
[----:B------:R-:W-:Y:S01]  /*7a60*/  @P1 IMAD.IADD R0, R56, 0x1, R0 ;  /* 0x0000000138001824 */ /* 0x000fe200078e0200 */
[----:B------:R-:W-:Y:S06]  /*7a70*/  @P0 BRA `(.L_x_133) ;  /* 0x00000000000c0947 */ /* 0x000fec0003800000 */
[----:B------:R-:W-:Y:S04]  /*7a80*/  SHF.L.U32 R4, R55, 0x1f, RZ ;  /* 0x0000001f37047819 */ /* 0x000fe800000006ff */
[----:B------:R-:W1:Y:S02]  /*7a90*/  SYNCS.PHASECHK.TRANS64.TRYWAIT P0, [R2+URZ+0x110], R4 ;  /* 0x00011004020075a7 */ /* 0x000e6400080011ff */
[----:B-1----:R-:W-:Y:S05]  /*7aa0*/  @!P0 BRA `(.L_x_134) ;  /* 0x0000002000d08947 */ /* 0x002fea0003800000 */
.L_x_133:
[----:B------:R-:W-:Y:S05]  /*7ab0*/  BSYNC B0 ;  /* 0x0000000000007941 */ /* 0x000fea0003800000 */
.L_x_132:
[----:B------:R-:W-:Y:S02]  /*7ac0*/  ISETP.NE.AND P0, PT, R64, RZ, PT ;  /* 0x000000ff4000720c */ /* 0x000fe40003f05270 */
[----:B------:R-:W-:Y:S11]  /*7ad0*/  IADD3 R61, PT, PT, R61, 0x1, RZ ;  /* 0x000000013d3d7810 */ /* 0x000ff60007ffe0ff */
[----:B------:R-:W-:Y:S05]  /*7ae0*/  @P0 WARPSYNC.ALL ;  /* 0x0000000000000948 */ /* 0x000fea0003800000 */
[----:B------:R4:W1:Y:S04]  /*7af0*/  @P0 LDSM.16.M88.4 R28, [R3+UR44+0x400] ;  /* 0x0004002c031c083b */ /* 0x0008680008000200 */
[----:B------:R4:W1:Y:S02]  /*7b00*/  @P0 LDSM.16.M88.4 R36, [R0+0x400] ;  /* 0x000400000024083b */ /* 0x0008640000000200 */
.L_x_131:
[----:B------:R-:W-:Y:S05]  /*7b10*/  BSYNC B1 ;  /* 0x0000000000017941 */ /* 0x000fea0003800000 */
.L_x_130:
[----:B----4-:R-:W-:Y:S05]  /*7b20*/  VIADD R0, R25, 0x40 ;  /* 0x0000004019007836 */ /* 0x010fea0000000000 */
[----:B------:R-:W-:Y:S04]  /*7b30*/  SHF.R.U32.HI R0, RZ, 0x15, R0 ;  /* 0x00000015ff007819 */ /* 0x000fe80000011600 */
[----:B------:R-:W-:Y:S11]  /*7b40*/  LOP3.LUT P0, RZ, R0, 0x3, R46, 0x48, !PT ;  /* 0x0000000300ff7812 */ /* 0x000ff6000780482e */
[----:B------:R-:W-:Y:S02]  /*7b50*/  @!UPT UIADD3 URZ, UPT, UPT, URZ, URZ, URZ ;  /* 0x000000fffffff290 */ /* 0x000fe4000fffe0ff */
[----:B------:R-:W-:Y:S05]  /*7b60*/  @!P0 BRA `(.L_x_135) ;  /* 0x0000000000408947 */ /* 0x000fea0003800000 */
[----:B------:R-:W4:Y:S01]  /*7b70*/  LDCU.64 UR8, c[0x4][0x70] ;  /* 0x01000e00ff0877ac */ /* 0x000f220008000a00 */
[----:B------:R-:W-:Y:S01]  /*7b80*/  MOV R3, 0x0 ;  /* 0x0000000000037802 */ /* 0x000fe20000000f00 */
[----:B------:R-:W-:Y:S02]  /*7b90*/  HFMA2 R12, -RZ, RZ, 0, 5.9604644775390625e-08 ;  /* 0x00000001ff0c7431 */ /* 0x000fe400000001ff */
[----:B---3--:R-:W-:Y:S02]  /*7ba0*/  IMAD.MOV.U32 R8, RZ, RZ, 0x192 ;  /* 0x00000192ff087424 */ /* 0x008fe400078e00ff */
[----:B------:R-:W-:Y:S01]  /*7bb0*/  IMAD.MOV.U32 R13, RZ, RZ, RZ ;  /* 0x000000ffff0d7224 */ /* 0x000fe200078e00ff */
[----:B------:R-:W3:Y:S01]  /*7bc0*/  LDCU.64 UR6, c[0x4][0x78] ;  /* 0x01000f00ff0677ac */ /* 0x000ee20008000a00 */
[----:B-1----:R-:W1:Y:S01]  /*7bd0*/  LDC.64 R2, c[0x4][R3] ;  /* 0x0100000003027b82 */ /* 0x002e620000000a00 */
[----:B------:R-:W5:Y:S01]  /*7be0*/  LDCU.64 UR4, c[0x4][0x10] ;  /* 0x01000200ff0477ac */ /* 0x000f620008000a00 */
[----:B----4-:R-:W-:Y:S01]  /*7bf0*/  MOV R5, UR9 ;  /* 0x0000000900057c02 */ /* 0x010fe20008000f00 */
[----:B------:R-:W-:Y:S01]  /*7c00*/  IMAD.U32 R4, RZ, RZ, UR8 ;  /* 0x00000008ff047e24 */ /* 0x000fe2000f8e00ff */
[----:B---3--:R-:W-:Y:S01]  /*7c10*/  MOV R7, UR7 ;  /* 0x0000000700077c02 */ /* 0x008fe20008000f00 */
[----:B------:R-:W-:Y:S01]  /*7c20*/  IMAD.U32 R6, RZ, RZ, UR6 ;  /* 0x00000006ff067e24 */ /* 0x000fe2000f8e00ff */
[----:B-----5:R-:W-:Y:S01]  /*7c30*/  MOV R11, UR5 ;  /* 0x00000005000b7c02 */ /* 0x020fe20008000f00 */
[----:B------:R-:W-:Y:S02]  /*7c40*/  IMAD.U32 R10, RZ, RZ, UR4 ;  /* 0x00000004ff0a7e24 */ /* 0x000fe4000f8e00ff */
[----:B------:R-:W-:Y:S07]  /*7c50*/  LEPC R20, `(.L_x_135) ;  /* 0x000000001014794e */ /* 0x000fee0000000000 */
[----:B-12---:R-:W-:Y:S05]  /*7c60*/  CALL.ABS.NOINC R2 ;  /* 0x0000000002007343 */ /* 0x006fea0003c00000 */
.L_x_135:
[----:B------:R-:W-:Y:S01]  /*7c70*/  ISETP.NE.AND P6, PT, R58, RZ, PT ;  /* 0x000000ff3a00720c */ /* 0x000fe20003fc5270 */
[----:B------:R-:W-:Y:S05]  /*7c80*/  WARPSYNC.ALL ;  /* 0x0000000000007948 */ /* 0x000fea0003800000 */
[----:B------:R-:W-:Y:S01]  /*7c90*/  R2UR UR4, R25 ;  /* 0x00000000190472ca */ /* 0x000fe200000e0000 */
[--C-:B-1----:R-:W-:Y:S01]  /*7ca0*/  HADD2.F32 R3, -RZ, R28.reuse.H0_H0 ;  /* 0x2000001cff037230 */ /* 0x102fe20000004100 */
[----:B------:R-:W-:Y:S01]  /*7cb0*/  ISETP.NE.AND P0, PT, R57, RZ, PT ;  /* 0x000000ff3900720c */ /* 0x000fe20003f05270 */
[--C-:B------:R-:W-:Y:S01]  /*7cc0*/  HADD2.F32 R20, -RZ, R29.reuse.H0_H0 ;  /* 0x2000001dff147230 */ /* 0x100fe20000004100 */
[----:B------:R-:W-:Y:S01]  /*7cd0*/  BSSY.RECONVERGENT B0, `(.L_x_136) ;  /* 0x0000052000007945 */ /* 0x000fe20003800200 */
[----:B------:R-:W-:Y:S08]  /*7ce0*/  HADD2.F32 R21, -RZ, R29.H1_H1 ;  /* 0x3000001dff157230 */ /* 0x000ff00000004100 */
[----:B---3--:R-:W1:Y:S02]  /*7cf0*/  LDTM.16dp256bit.x4 R4, tmem[UR4+0x40] ;  /* 0x00004004000479ee */ /* 0x008e640008120000 */
[C---:B-1----:R-:W-:Y:S01]  /*7d00*/  FMUL R0, R24.reuse, R4 ;  /* 0x0000000418007220 */ /* 0x042fe20000400000 */
[----:B------:R-:W-:Y:S02]  /*7d10*/  HADD2.F32 R4, -RZ, R28.H1_H1 ;  /* 0x3000001cff047230 */ /* 0x000fe40000004100 */
[C---:B------:R-:W-:Y:S01]  /*7d20*/  FMUL R2, R24.reuse, R5 ;  /* 0x0000000518027220 */ /* 0x040fe20000400000 */
[C---:B------:R-:W-:Y:S01]  /*7d30*/  FMUL R7, R24.reuse, R7 ;  /* 0x0000000718077220 */ /* 0x040fe20000400000 */
[C---:B------:R-:W-:Y:S01]  /*7d40*/  FFMA R0, R27.reuse, R3, R0 ;  /* 0x000000031b007223 */ /* 0x040fe20000000000 */
[C---:B------:R-:W-:Y:S01]  /*7d50*/  FMUL R3, R24.reuse, R6 ;  /* 0x0000000618037220 */ /* 0x040fe20000400000 */
[C---:B------:R-:W-:Y:S01]  /*7d60*/  FFMA R2, R27.reuse, R4, R2 ;  /* 0x000000041b027223 */ /* 0x040fe20000000002 */
[C---:B------:R-:W-:Y:S01]  /*7d70*/  FMUL R4, R24.reuse, R8 ;  /* 0x0000000818047220 */ /* 0x040fe20000400000 */
[C---:B------:R-:W-:Y:S01]  /*7d80*/  FMUL R8, R24.reuse, R12 ;  /* 0x0000000c18087220 */ /* 0x040fe20000400000 */
[----:B------:R-:W-:Y:S01]  /*7d90*/  FMUL R12, R24, R16 ;  /* 0x00000010180c7220 */ /* 0x000fe20000400000 */
[C---:B------:R-:W-:Y:S01]  /*7da0*/  FFMA R3, R27.reuse, R20, R3 ;  /* 0x000000141b037223 */ /* 0x040fe20000000003 */
[----:B------:R-:W-:Y:S01]  /*7db0*/  F2FP.F16.F32.PACK_AB R32, R2, R0 ;  /* 0x000000000220723e */ /* 0x000fe200000000ff */
[--C-:B------:R-:W-:Y:S02]  /*7dc0*/  HADD2.F32 R16, -RZ, R30.reuse.H0_H0 ;  /* 0x2000001eff107230 */ /* 0x100fe40000004100 */
[C---:B------:R-:W-:Y:S01]  /*7dd0*/  FMUL R5, R24.reuse, R9 ;  /* 0x0000000918057220 */ /* 0x040fe20000400000 */
[----:B------:R-:W-:Y:S02]  /*7de0*/  HADD2.F32 R0, -RZ, R30.H1_H1 ;  /* 0x3000001eff007230 */ /* 0x000fe40000004100 */
[C---:B------:R-:W-:Y:S01]  /*7df0*/  FFMA R7, R27.reuse, R21, R7 ;  /* 0x000000151b077223 */ /* 0x040fe20000000007 */
[--C-:B------:R-:W-:Y:S02]  /*7e00*/  HADD2.F32 R2, -RZ, R31.reuse.H0_H0 ;  /* 0x2000001fff027230 */ /* 0x100fe40000004100 */
[C---:B------:R-:W-:Y:S01]  /*7e10*/  FMUL R6, R24.reuse, R10 ;  /* 0x0000000a18067220 */ /* 0x040fe20000400000 */
[C---:B------:R-:W-:Y:S01]  /*7e20*/  FFMA R4, R27.reuse, R16, R4 ;  /* 0x000000101b047223 */ /* 0x040fe20000000004 */
[----:B------:R-:W-:Y:S01]  /*7e30*/  FFMA R5, R27, R0, R5 ;  /* 0x000000001b057223 */ /* 0x000fe20000000005 */
[----:B------:R-:W-:Y:S01]  /*7e40*/  F2FP.F16.F32.PACK_AB R33, R7, R3 ;  /* 0x000000030721723e */ /* 0x000fe200000000ff */
[----:B------:R-:W-:Y:S02]  /*7e50*/  HADD2.F32 R16, -RZ, R31.H1_H1 ;  /* 0x3000001fff107230 */ /* 0x000fe40000004100 */
        /* <DEDUP_REMOVED lines=9> */
[C---:B------:R-:W-:Y:S01]  /*7ef0*/  FFMA R8, R27.reuse, R0, R8 ;  /* 0x000000001b087223 */ /* 0x040fe20000000008 */
[C---:B------:R-:W-:Y:S01]  /*7f00*/  FFMA R9, R27.reuse, R2, R9 ;  /* 0x000000021b097223 */ /* 0x040fe20000000009 */
[----:B------:R-:W-:Y:S02]  /*7f10*/  HADD2.F32 R0, -RZ, R37.H1_H1 ;  /* 0x30000025ff007230 */ /* 0x000fe40000004100 */
[----:B------:R-:W-:Y:S01]  /*7f20*/  FFMA R10, R27, R3, R10 ;  /* 0x000000031b0a7223 */ /* 0x000fe2000000000a */
[----:B------:R-:W-:Y:S01]  /*7f30*/  F2FP.F16.F32.PACK_AB R35, R11, R6 ;  /* 0x000000060b23723e */ /* 0x000fe200000000ff */
[C---:B------:R-:W-:Y:S01]  /*7f40*/  FMUL R15, R24.reuse, R15 ;  /* 0x0000000f180f7220 */ /* 0x040fe20000400000 */
[--C-:B------:R-:W-:Y:S02]  /*7f50*/  HADD2.F32 R2, -RZ, R38.reuse.H0_H0 ;  /* 0x20000026ff027230 */ /* 0x100fe40000004100 */
[C---:B------:R-:W-:Y:S01]  /*7f60*/  FMUL R13, R24.reuse, R17 ;  /* 0x00000011180d7220 */ /* 0x040fe20000400000 */
[----:B------:R-:W-:Y:S01]  /*7f70*/  HADD2.F32 R3, -RZ, R38.H1_H1 ;  /* 0x30000026ff037230 */ /* 0x000fe20000004100 */
[----:B------:R1:W-:Y:S01]  /*7f80*/  STSM.16.M88.4 [R60+0x2400], R32 ;  /* 0x002400203c007844 */ /* 0x0003e20000000200 */
[----:B------:R-:W-:Y:S01]  /*7f90*/  F2FP.F16.F32.PACK_AB R8, R9, R8 ;  /* 0x000000080908723e */ /* 0x000fe200000000ff */
[--C-:B------:R-:W-:Y:S02]  /*7fa0*/  HADD2.F32 R4, -RZ, R39.reuse.H0_H0 ;  /* 0x20000027ff047230 */ /* 0x100fe40000004100 */
[C---:B------:R-:W-:Y:S01]  /*7fb0*/  FMUL R14, R24.reuse, R18 ;  /* 0x00000012180e7220 */ /* 0x040fe20000400000 */
[----:B------:R-:W-:Y:S02]  /*7fc0*/  HADD2.F32 R5, -RZ, R39.H1_H1 ;  /* 0x30000027ff057230 */ /* 0x000fe40000004100 */
[C---:B------:R-:W-:Y:S01]  /*7fd0*/  FFMA R15, R27.reuse, R0, R15 ;  /* 0x000000001b0f7223 */ /* 0x040fe2000000000f */
[----:B------:R-:W-:Y:S01]  /*7fe0*/  MOV R0, UR45 ;  /* 0x0000002d00007c02 */ /* 0x000fe20008000f00 */
        /* <DEDUP_REMOVED lines=18> */
[----:B---3--:R-:W3:Y:S01]  /*8110*/  FENCE.VIEW.ASYNC.S ;  /* 0x00000000000073c6 */ /* 0x008ee20000000000 */
[----:B------:R-:W-:Y:S01]  /*8120*/  @P6 PRMT R0, R65, 0x654, R0 ;  /* 0x0000065441006816 */ /* 0x000fe20000000000 */
[----:B---3--:R-:W-:Y:S06]  /*8130*/  BAR.SYNC.DEFER_BLOCKING 0x1, 0x80 ;  /* 0x0042000000007b1d */ /* 0x008fec0000010000 */
[----:B------:R-:W-:Y:S05]  /*8140*/  @P0 BRA `(.L_x_137) ;  /* 0x0000000000280947 */ /* 0x000fea0003800000 */
[----:B------:R-:W3:Y:S01]  /*8150*/  LDCU.64 UR6, c[0x0][0x348] ;  /* 0x00006900ff0677ac */ /* 0x000ee20008000a00 */
[----:B------:R-:W-:Y:S02]  /*8160*/  UIADD3 UR9, UPT, UPT, UR49, 0x40, URZ ;  /* 0x0000004031097890 */ /* 0x000fe4000fffe0ff */
[----:B------:R-:W-:Y:S01]  /*8170*/  UIADD3 UR8, UPT, UPT, UR44, 0x2400, URZ ;  /* 0x000024002c087890 */ /* 0x000fe2000fffe0ff */
[----:B------:R-:W-:Y:S01]  /*8180*/  UMOV UR10, UR50 ;  /* 0x00000032000a7c82 */ /* 0x000fe20008000000 */
[----:B------:R-:W-:Y:S01]  /*8190*/  UMOV UR11, UR36 ;  /* 0x00000024000b7c82 */ /* 0x000fe20008000000 */
[----:B---3--:R-:W-:Y:S04]  /*81a0*/  UIADD3 UR4, UP0, UPT, UR6, 0x680, URZ ;  /* 0x0000068006047890 */ /* 0x008fe8000ff1e0ff */
[----:B------:R-:W-:Y:S09]  /*81b0*/  UIADD3.X UR5, UPT, UPT, URZ, UR7, URZ, UP0, !UPT ;  /* 0x00000007ff057290 */ /* 0x000ff200087fe4ff */
[----:B------:R3:W-:Y:S01]  /*81c0*/  UTMASTG.3D [UR8], [UR4] ;  /* 0x00000008040073b5 */ /* 0x0007e20008010000 */
[----:B------:R0:W-:Y:S01]  /*81d0*/  UTMACMDFLUSH ;  /* 0x00000000000079b7 */ /* 0x0001e20000000000 */
[----:B---3--:R-:W-:Y:S04]  /*81e0*/  DEPBAR.LE SB0, 0x1 ;  /* 0x000080400000791a */ /* 0x008fe80000000000 */
.L_x_137:
[----:B------:R-:W-:Y:S05]  /*81f0*/  BSYNC.RECONVERGENT B0 ;  /* 0x0000000000007941 */ /* 0x000fea0003800200 */
.L_x_136:
        /* <DEDUP_REMOVED lines=8> */
[----:B---3--:R-:W-:Y:S06]  /*8280*/  @!P6 BRA `(.L_x_139) ;  /* 0x000000000040e947 */ /* 0x008fec0003800000 */
        /* <DEDUP_REMOVED lines=8> */
[----:B------:R-:W3:Y:S02]  /*8310*/  SYNCS.PHASECHK.TRANS64.TRYWAIT P0, [R3+URZ+0x110], R0 ;  /* 0x00011000030075a7 */ /* 0x000ee400080011ff */
[----:B---3--:R-:W-:Y:S05]  /*8320*/  @!P0 BRA `(.L_x_142) ;  /* 0x0000001800c48947 */ /* 0x008fea0003800000 */
.L_x_141:
[----:B------:R-:W-:Y:S05]  /*8330*/  BSYNC B0 ;  /* 0x0000000000007941 */ /* 0x000fea0003800000 */
.L_x_140:
[----:B------:R-:W-:Y:S11]  /*8340*/  ISETP.NE.AND P0, PT, R64, RZ, PT ;  /* 0x000000ff4000720c */ /* 0x000ff60003f05270 */
[----:B------:R-:W-:Y:S02]  /*8350*/  @!UPT UIADD3 URZ, UPT, UPT, URZ, URZ, URZ ;  /* 0x000000fffffff290 */ /* 0x000fe4000fffe0ff */
[----:B------:R-:W-:Y:S05]  /*8360*/  @P0 WARPSYNC.ALL ;  /* 0x0000000000000948 */ /* 0x000fea0003800000 */
[----:B------:R4:W1:Y:S04]  /*8370*/  @P0 LDSM.16.M88.4 R28, [R61+UR44+0x400] ;  /* 0x0004002c3d1c083b */ /* 0x0008680008000200 */
[----:B------:R4:W1:Y:S02]  /*8380*/  @P0 LDSM.16.M88.4 R36, [R2+0x400] ;  /* 0x000400000224083b */ /* 0x0008640000000200 */
.L_x_139:
[----:B------:R-:W-:Y:S05]  /*8390*/  BSYNC B1 ;  /* 0x0000000000017941 */ /* 0x000fea0003800000 */
.L_x_138:
[----:B---3--:R-:W-:Y:S05]  /*83a0*/  VIADD R0, R25, 0x60 ;  /* 0x0000006019007836 */ /* 0x008fea0000000000 */
[----:B------:R-:W-:Y:S04]  /*83b0*/  SHF.R.U32.HI R0, RZ, 0x15, R0 ;  /* 0x00000015ff007819 */ /* 0x000fe80000011600 */
[----:B------:R-:W-:Y:S11]  /*83c0*/  LOP3.LUT P0, RZ, R0, 0x3, R46, 0x48, !PT ;  /* 0x0000000300ff7812 */ /* 0x000ff6000780482e */
[----:B------:R-:W-:Y:S02]  /*83d0*/  @!UPT UIADD3 URZ, UPT, UPT, URZ, URZ, URZ ;  /* 0x000000fffffff290 */ /* 0x000fe4000fffe0ff */
[----:B------:R-:W-:Y:S05]  /*83e0*/  @!P0 BRA `(.L_x_143) ;  /* 0x0000000000408947 */ /* 0x000fea0003800000 */
[----:B------:R-:W3:Y:S01]  /*83f0*/  LDCU.64 UR8, c[0x4][0x70] ;  /* 0x01000e00ff0877ac */ /* 0x000ee20008000a00 */
[----:B------:R-:W-:Y:S01]  /*8400*/  MOV R3, 0x0 ;  /* 0x0000000000037802 */ /* 0x000fe20000000f00 */
[----:B------:R-:W-:Y:S02]  /*8410*/  HFMA2 R12, -RZ, RZ, 0, 5.9604644775390625e-08 ;  /* 0x00000001ff0c7431 */ /* 0x000fe400000001ff */
[----:B-1----:R-:W-:Y:S02]  /*8420*/  IMAD.MOV.U32 R8, RZ, RZ, 0x192 ;  /* 0x00000192ff087424 */ /* 0x002fe400078e00ff */
[----:B------:R-:W-:Y:S01]  /*8430*/  IMAD.MOV.U32 R13, RZ, RZ, RZ ;  /* 0x000000ffff0d7224 */ /* 0x000fe200078e00ff */
[----:B------:R-:W1:Y:S01]  /*8440*/  LDCU.64 UR6, c[0x4][0x78] ;  /* 0x01000f00ff0677ac */ /* 0x000e620008000a00 */
[----:B----4-:R-:W4:Y:S01]  /*8450*/  LDC.64 R2, c[0x4][R3] ;  /* 0x0100000003027b82 */ /* 0x010f220000000a00 */
        /* <DEDUP_REMOVED lines=9> */
.L_x_143:
[----:B------:R-:W-:Y:S01]  /*84f0*/  ISETP.NE.AND P0, PT, R57, RZ, PT ;  /* 0x000000ff3900720c */ /* 0x000fe20003f05270 */
[----:B------:R-:W-:Y:S05]  /*8500*/  WARPSYNC.ALL ;  /* 0x0000000000007948 */ /* 0x000fea0003800000 */
[----:B------:R-:W-:Y:S01]  /*8510*/  R2UR UR4, R25 ;  /* 0x00000000190472ca */ /* 0x000fe200000e0000 */
[----:B------:R-:W3:Y:S01]  /*8520*/  S2UR UR5, SR_CgaCtaId ;  /* 0x00000000000579c3 */ /* 0x000ee20000008800 */
[--C-:B-1----:R-:W-:Y:S01]  /*8530*/  HADD2.F32 R0, -RZ, R28.reuse.H0_H0 ;  /* 0x2000001cff007230 */ /* 0x102fe20000004100 */
[----:B------:R-:W-:Y:S01]  /*8540*/  BSSY.RECONVERGENT B0, `(.L_x_144) ;  /* 0x0000052000007945 */ /* 0x000fe20003800200 */
[----:B----4-:R-:W-:Y:S02]  /*8550*/  HADD2.F32 R2, -RZ, R28.H1_H1 ;  /* 0x3000001cff027230 */ /* 0x010fe40000004100 */
[--C-:B------:R-:W-:Y:S02]  /*8560*/  HADD2.F32 R3, -RZ, R29.reuse.H0_H0 ;  /* 0x2000001dff037230 */ /* 0x100fe40000004100 */
[----:B------:R-:W-:Y:S02]  /*8570*/  HADD2.F32 R20, -RZ, R29.H1_H1 ;  /* 0x3000001dff147230 */ /* 0x000fe40000004100 */
[--C-:B------:R-:W-:Y:S02]  /*8580*/  HADD2.F32 R21, -RZ, R30.reuse.H0_H0 ;  /* 0x2000001eff157230 */ /* 0x100fe40000004100 */
[----:B------:R-:W-:Y:S01]  /*8590*/  HADD2.F32 R25, -RZ, R30.H1_H1 ;  /* 0x3000001eff197230 */ /* 0x000fe20000004100 */
[----:B------:R-:W1:Y:S01]  /*85a0*/  LDTM.16dp256bit.x4 R4, tmem[UR4+0x60] ;  /* 0x00006004000479ee */ /* 0x000e620008120000 */
[----:B------:R-:W-:Y:S01]  /*85b0*/  R2UR UR4, R26 ;  /* 0x000000001a0472ca */ /* 0x000fe200000e0000 */
[----:B------:R-:W-:Y:S01]  /*85c0*/  NOP ;  /* 0x0000000000007918 */ /* 0x000fe20000000000 */
[--C-:B------:R-:W-:Y:S02]  /*85d0*/  HADD2.F32 R26, -RZ, R31.reuse.H0_H0 ;  /* 0x2000001fff1a7230 */ /* 0x100fe40000004100 */
[----:B------:R-:W-:Y:S02]  /*85e0*/  HADD2.F32 R28, -RZ, R31.H1_H1 ;  /* 0x3000001fff1c7230 */ /* 0x000fe40000004100 */
[--C-:B------:R-:W-:Y:S02]  /*85f0*/  HADD2.F32 R29, -RZ, R36.reuse.H0_H0 ;  /* 0x20000024ff1d7230 */ /* 0x100fe40000004100 */
[----:B------:R-:W-:Y:S02]  /*8600*/  HADD2.F32 R30, -RZ, R36.H1_H1 ;  /* 0x30000024ff1e7230 */ /* 0x000fe40000004100 */
[--C-:B------:R-:W-:Y:S02]  /*8610*/  HADD2.F32 R31, -RZ, R37.reuse.H0_H0 ;  /* 0x20000025ff1f7230 */ /* 0x100fe40000004100 */
[----:B------:R-:W-:Y:S01]  /*8620*/  HADD2.F32 R32, -RZ, R37.H1_H1 ;  /* 0x30000025ff207230 */ /* 0x000fe20000004100 */
[----:B------:R-:W-:Y:S01]  /*8630*/  UIADD3 UR4, UPT, UPT, UR4, 0x1a0, URZ ;  /* 0x000001a004047890 */ /* 0x000fe2000fffe0ff */
[--C-:B------:R-:W-:Y:S02]  /*8640*/  HADD2.F32 R33, -RZ, R38.reuse.H0_H0 ;  /* 0x20000026ff217230 */ /* 0x100fe40000004100 */
[----:B------:R-:W-:Y:S02]  /*8650*/  HADD2.F32 R34, -RZ, R38.H1_H1 ;  /* 0x30000026ff227230 */ /* 0x000fe40000004100 */
[--C-:B------:R-:W-:Y:S02]  /*8660*/  HADD2.F32 R35, -RZ, R39.reuse.H0_H0 ;  /* 0x20000027ff237230 */ /* 0x100fe40000004100 */
[----:B------:R-:W-:Y:S02]  /*8670*/  HADD2.F32 R36, -RZ, R39.H1_H1 ;  /* 0x30000027ff247230 */ /* 0x000fe40000004100 */
[C---:B-1----:R-:W-:Y:S01]  /*8680*/  FMUL R4, R24.reuse, R4 ;  /* 0x0000000418047220 */ /* 0x042fe20000400000 */
[----:B---3--:R-:W-:Y:S01]  /*8690*/  UPRMT UR4, UR5, 0x654, UR4 ;  /* 0x0000065405047896 */ /* 0x008fe20008000004 */
[C---:B------:R-:W-:Y:S01]  /*86a0*/  FMUL R5, R24.reuse, R5 ;  /* 0x0000000518057220 */ /* 0x040fe20000400000 */
[C---:B------:R-:W-:Y:S01]  /*86b0*/  FMUL R6, R24.reuse, R6 ;  /* 0x0000000618067220 */ /* 0x040fe20000400000 */
[C---:B------:R-:W-:Y:S01]  /*86c0*/  FFMA R4, R27.reuse, R0, R4 ;  /* 0x000000001b047223 */ /* 0x040fe20000000004 */
[C---:B------:R-:W-:Y:S01]  /*86d0*/  FMUL R7, R24.reuse, R7 ;  /* 0x0000000718077220 */ /* 0x040fe20000400000 */
[C---:B------:R-:W-:Y:S01]  /*86e0*/  FFMA R5, R27.reuse, R2, R5 ;  /* 0x000000021b057223 */ /* 0x040fe20000000005 */
[C---:B------:R-:W-:Y:S01]  /*86f0*/  FFMA R6, R27.reuse, R3, R6 ;  /* 0x000000031b067223 */ /* 0x040fe20000000006 */
[C---:B------:R-:W-:Y:S01]  /*8700*/  FMUL R8, R24.reuse, R8 ;  /* 0x0000000818087220 */ /* 0x040fe20000400000 */
[----:B------:R-:W-:Y:S01]  /*8710*/  FFMA R7, R27, R20, R7 ;  /* 0x000000141b077223 */ /* 0x000fe20000000007 */
[----:B------:R-:W-:Y:S01]  /*8720*/  SYNCS.ARRIVE.TRANS64.RED.A1T0 RZ, [UR4], RZ ;  /* 0x000000ffffff79a7 */ /* 0x000fe20008100404 */
[----:B------:R-:W-:Y:S01]  /*8730*/  F2FP.F16.F32.PACK_AB R4, R5, R4 ;  /* 0x000000040504723e */ /* 0x000fe200000000ff */
[----:B------:R-:W-:Y:S01]  /*8740*/  FFMA R8, R27, R21, R8 ;  /* 0x000000151b087223 */ /* 0x000fe20000000008 */
[C---:B------:R-:W-:Y:S01]  /*8750*/  FMUL R9, R24.reuse, R9 ;  /* 0x0000000918097220 */ /* 0x040fe20000400000 */
[----:B------:R-:W-:Y:S01]  /*8760*/  F2FP.F16.F32.PACK_AB R5, R7, R6 ;  /* 0x000000060705723e */ /* 0x000fe200000000ff */
[C---:B------:R-:W-:Y:S01]  /*8770*/  FMUL R0, R24.reuse, R10 ;  /* 0x0000000a18007220 */ /* 0x040fe20000400000 */
[C---:B------:R-:W-:Y:S01]  /*8780*/  FMUL R2, R24.reuse, R11 ;  /* 0x0000000b18027220 */ /* 0x040fe20000400000 */
[C---:B------:R-:W-:Y:S01]  /*8790*/  FMUL R3, R24.reuse, R12 ;  /* 0x0000000c18037220 */ /* 0x040fe20000400000 */
[C---:B------:R-:W-:Y:S01]  /*87a0*/  FFMA R9, R27.reuse, R25, R9 ;  /* 0x000000191b097223 */ /* 0x040fe20000000009 */
[C---:B------:R-:W-:Y:S01]  /*87b0*/  FMUL R10, R24.reuse, R13 ;  /* 0x0000000d180a7220 */ /* 0x040fe20000400000 */
[C---:B------:R-:W-:Y:S01]  /*87c0*/  FFMA R0, R27.reuse, R26, R0 ;  /* 0x0000001a1b007223 */ /* 0x040fe20000000000 */
[C---:B------:R-:W-:Y:S01]  /*87d0*/  FMUL R11, R24.reuse, R14 ;  /* 0x0000000e180b7220 */ /* 0x040fe20000400000 */
[C---:B------:R-:W-:Y:S01]  /*87e0*/  FFMA R2, R27.reuse, R28, R2 ;  /* 0x0000001c1b027223 */ /* 0x040fe20000000002 */
[C---:B------:R-:W-:Y:S01]  /*87f0*/  FMUL R15, R24.reuse, R15 ;  /* 0x0000000f180f7220 */ /* 0x040fe20000400000 */
[C---:B------:R-:W-:Y:S01]  /*8800*/  FMUL R12, R24.reuse, R16 ;  /* 0x00000010180c7220 */ /* 0x040fe20000400000 */
[C---:B------:R-:W-:Y:S01]  /*8810*/  FFMA R3, R27.reuse, R29, R3 ;  /* 0x0000001d1b037223 */ /* 0x040fe20000000003 */
[C---:B------:R-:W-:Y:S01]  /*8820*/  FMUL R13, R24.reuse, R17 ;  /* 0x00000011180d7220 */ /* 0x040fe20000400000 */
[C---:B------:R-:W-:Y:S01]  /*8830*/  FFMA R10, R27.reuse, R30, R10 ;  /* 0x0000001e1b0a7223 */ /* 0x040fe2000000000a */
[C---:B------:R-:W-:Y:S01]  /*8840*/  FMUL R14, R24.reuse, R18 ;  /* 0x00000012180e7220 */ /* 0x040fe20000400000 */
[C---:B------:R-:W-:Y:S01]  /*8850*/  FFMA R11, R27.reuse, R31, R11 ;  /* 0x0000001f1b0b7223 */ /* 0x040fe2000000000b */
        /* <DEDUP_REMOVED lines=32> */
.L_x_145:
[----:B------:R-:W-:Y:S05]  /*8a60*/  BSYNC.RECONVERGENT B0 ;  /* 0x0000000000007941 */ /* 0x000fea0003800200 */
.L_x_144:
[----:B------:R-:W-:Y:S01]  /*8a70*/  BAR.SYNC.DEFER_BLOCKING 0x1, 0x80 ;  /* 0x0042000000007b1d */ /* 0x000fe20000010000 */
[----:B------:R-:W-:Y:S01]  /*8a80*/  UISETP.NE.AND UP0, UPT, UR47, -0x4, UPT ;  /* 0xfffffffc2f00788c */ /* 0x000fe2000bf05270 */
[----:B------:R-:W-:Y:S08]  /*8a90*/  IADD3 R22, PT, PT, R22, 0x1, RZ ;  /* 0x0000000116167810 */ /* 0x000ff00007ffe0ff */
[----:B------:R-:W-:Y:S05]  /*8aa0*/  BRA.U !UP0, `(.L_x_146) ;  /* 0x0000000108247547 */ /* 0x000fea000b800000 */
[----:B------:R-:W-:Y:S01]  /*8ab0*/  ISETP.NE.AND P0, PT, R58, RZ, PT ;  /* 0x000000ff3a00720c */ /* 0x000fe20003f05270 */
[----:B------:R-:W-:Y:S01]  /*8ac0*/  IMAD.U32 R0, RZ, RZ, UR46 ;  /* 0x0000002eff007e24 */ /* 0x000fe2000f8e00ff */
[----:B------:R-:W-:Y:S04]  /*8ad0*/  UIADD3 UR4, UPT, UPT, UR46, 0x1, URZ ;  /* 0x000000012e047890 */ /* 0x000fe8000fffe0ff */
[----:B------:R-:W-:Y:S04]  /*8ae0*/  UISETP.NE.AND UP0, UPT, UR4, 0x4, UPT ;  /* 0x000000040400788c */ /* 0x000fe8000bf05270 */
[----:B------:R-:W-:Y:S03]  /*8af0*/  USEL UR46, UR4, URZ, UP0 ;  /* 0x000000ff042e7287 */ /* 0x000fe60008000000 */
[----:B------:R-:W-:Y:S05]  /*8b00*/  @P0 LEA R0, R0, UR44, 0x3 ;  /* 0x0000002c00000c11 */ /* 0x000fea000f8e18ff */
[----:B------:R-:W-:Y:S05]  /*8b10*/  @P0 VIADD R0, R0, 0x130 ;  /* 0x0000013000000836 */ /* 0x000fea0000000000 */
[----:B------:R-:W-:Y:S04]  /*8b20*/  @P0 PRMT R0, R65, 0x654, R0 ;  /* 0x0000065441000816 */ /* 0x000fe80000000000 */
[----:B------:R3:W-:Y:S03]  /*8b30*/  @P0 SYNCS.ARRIVE.TRANS64.RED.A1T0 RZ, [R0+URZ], RZ ;  /* 0x000000ff00ff09a7 */ /* 0x0007e600081004ff */
.L_x_146:
[----:B------:R-:W-:Y:S01]  /*8b40*/  R2UR UR5, R47 ;  /* 0x000000002f0572ca */ /* 0x000fe200000e0000 */
[----:B------:R-:W-:Y:S01]  /*8b50*/  UISETP.NE.AND UP0, UPT, UR61, URZ, UPT ;  /* 0x000000ff3d00728c */ /* 0x000fe2000bf05270 */
[----:B------:R-:W-:Y:S01]  /*8b60*/  R2UR UR4, R48 ;  /* 0x00000000300472ca */ /* 0x000fe200000e0000 */
[----:B------:R-:W-:Y:S01]  /*8b70*/  UIADD3 UR47, UPT, UPT, UR47, 0x4, URZ ;  /* 0x000000042f2f7890 */ /* 0x000fe2000fffe0ff */
[----:B------:R-:W-:Y:S01]  /*8b80*/  ISETP.NE.AND P0, PT, R52, 0x2, PT ;  /* 0x000000023400780c */ /* 0x000fe20003f05270 */
[----:B------:R-:W-:Y:S01]  /*8b90*/  UMOV UR36, UR60 ;  /* 0x0000003c00247c82 */ /* 0x000fe20008000000 */
[----:B------:R-:W-:Y:S02]  /*8ba0*/  ISETP.NE.AND P1, PT, R22, 0x4, PT ;  /* 0x000000041600780c */ /* 0x000fe40003f25270 */
[----:B------:R-:W-:Y:S02]  /*8bb0*/  SEL R2, RZ, 0x1, P0 ;  /* 0x00000001ff027807 */ /* 0x000fe40000000000 */
[----:B---3--:R-:W-:Y:S02]  /*8bc0*/  SEL R0, RZ, 0x1, P1 ;  /* 0x00000001ff007807 */ /* 0x008fe40000800000 */
[----:B------:R-:W-:Y:S01]  /*8bd0*/  LOP3.LUT R53, R53, R2, RZ, 0x3c, !PT ;  /* 0x0000000235357212 */ /* 0x000fe200078e3cff */
[----:B------:R-:W-:Y:S01]  /*8be0*/  UIADD3 UR20, UPT, UPT, UR37, UR5, URZ ;  /* 0x0000000525147290 */ /* 0x000fe2000fffe0ff */
[----:B------:R-:W-:Y:S01]  /*8bf0*/  LOP3.LUT R54, R54, R0, RZ, 0x3c, !PT ;  /* 0x0000000036367212 */ /* 0x000fe200078e3cff */
[----:B------:R-:W-:Y:S01]  /*8c00*/  UIADD3 UR16, UPT, UPT, UR38, UR4, URZ ;  /* 0x0000000426107290 */ /* 0x000fe2000fffe0ff */
[----:B------:R-:W-:Y:S02]  /*8c10*/  SEL R52, R52, RZ, P0 ;  /* 0x000000ff34347207 */ /* 0x000fe40000000000 */
[----:B------:R-:W-:Y:S01]  /*8c20*/  SEL R22, R22, RZ, P1 ;  /* 0x000000ff16167207 */ /* 0x000fe20000800000 */
[----:B------:R-:W-:Y:S08]  /*8c30*/  BRA.U UP0, `(.L_x_147) ;  /* 0xffffffcd00b07547 */ /* 0x000ff0000b83ffff */
[----:B------:R-:W-:-:S13]  /*8c40*/  R2UR UR4, R49 ;  /* 0x00000000310472ca */ /* 0x000fda00000e0000 */
[----:B------:R-:W-:-:S09]  /*8c50*/  UISETP.NE.AND UP0, UPT, UR4, URZ, UPT ;  /* 0x000000ff0400728c */ /* 0x000fd2000bf05270 */
[----:B------:R-:W-:Y:S05]  /*8c60*/  BRA.U !UP0, `(.L_x_148) ;  /* 0x0000000108487547 */ /* 0x000fea000b800000 */
[----:B------:R-:W3:Y:S02]  /*8c70*/  LDCU.64 UR4, c[0x0][0x890] ;  /* 0x00011200ff0477ac */ /* 0x000ee40008000a00 */
[----:B---3--:R-:W-:-:S04]  /*8c80*/  UISETP.NE.U32.AND UP0, UPT, UR4, URZ, UPT ;  /* 0x000000ff0400728c */ /* 0x008fc8000bf05070 */
[----:B------:R-:W-:-:S09]  /*8c90*/  UISETP.NE.AND.EX UP0, UPT, UR5, URZ, UPT, UP0 ;  /* 0x000000ff0500728c */ /* 0x000fd2000bf05300 */
[----:B------:R-:W-:Y:S05]  /*8ca0*/  BRA.U UP0, `(.L_x_149) ;  /* 0x00000001000c7547 */ /* 0x000fea000b800000 */
[----:B------:R-:W-:-:S13]  /*8cb0*/  FSETP.NEU.AND P0, PT, R27, RZ, PT ;  /* 0x000000ff1b00720b */ /* 0x000fda0003f0d000 */
[----:B------:R-:W-:Y:S05]  /*8cc0*/  @!P0 EXIT ;  /* 0x000000000000894d */ /* 0x000fea0003800000 */
[----:B------:R-:W-:Y:S05]  /*8cd0*/  BRA `(.L_x_148) ;  /* 0x00000000002c7947 */ /* 0x000fea0003800000 */
.L_x_149:
[----:B------:R-:W-:Y:S01]  /*8ce0*/  ISETP.NE.AND P0, PT, R51, RZ, PT ;  /* 0x000000ff3300720c */ /* 0x000fe20003f05270 */
[----:B------:R-:W-:-:S12]  /*8cf0*/  BSSY.RECONVERGENT B0, `(.L_x_148) ;  /* 0x0000009000007945 */ /* 0x000fd80003800200 */
[----:B------:R-:W-:Y:S05]  /*8d00*/  @P0 BRA `(.L_x_150) ;  /* 0x0000000000140947 */ /* 0x000fea0003800000 */
[----:B------:R-:W3:Y:S02]  /*8d10*/  LDCU.64 UR4, c[0x0][0x888] ;  /* 0x00011100ff0477ac */ /* 0x000ee40008000a00 */
[----:B---3--:R-:W-:-:S04]  /*8d20*/  ISETP.NE.U32.AND P0, PT, RZ, UR4, PT ;  /* 0x00000004ff007c0c */ /* 0x008fc8000bf05070 */
[----:B------:R-:W-:-:S13]  /*8d30*/  ISETP.NE.AND.EX P0, PT, RZ, UR5, PT, P0 ;  /* 0x00000005ff007c0c */ /* 0x000fda000bf05300 */
[----:B------:R-:W-:Y:S05]  /*8d40*/  @!P0 EXIT ;  /* 0x000000000000894d */ /* 0x000fea0003800000 */
[----:B------:R-:W-:Y:S05]  /*8d50*/  BRA `(.L_x_151) ;  /* 0x0000000000087947 */ /* 0x000fea0003800000 */
.L_x_150:
[----:B------:R-:W-:-:S13]  /*8d60*/  FSETP.NEU.AND P0, PT, R27, RZ, PT ;  /* 0x000000ff1b00720b */ /* 0x000fda0003f0d000 */
[----:B------:R-:W-:Y:S05]  /*8d70*/  @!P0 EXIT ;  /* 0x000000000000894d */ /* 0x000fea0003800000 */
.L_x_151:
[----:B------:R-:W-:Y:S05]  /*8d80*/  BSYNC.RECONVERGENT B0 ;  /* 0x0000000000007941 */ /* 0x000fea0003800200 */
.L_x_148:
[----:B------:R-:W3:Y:S01]  /*8d90*/  S2UR UR5, SR_CgaCtaId ;  /* 0x00000000000579c3 */ /* 0x000ee20000008800 */
[----:B------:R-:W-:Y:S01]  /*8da0*/  ULEA UR4, UR46, UR44, 0x3 ;  /* 0x0000002c2e047291 */ /* 0x000fe2000f8e18ff */
[----:B------:R-:W-:-:S04]  /*8db0*/  DEPBAR.LE SB0, 0x0 ;  /* 0x000080000000791a */ /* 0x000fc80000000000 */
[----:B------:R-:W-:-:S04]  /*8dc0*/  UIADD3 UR4, UPT, UPT, UR4, 0x130, URZ ;  /* 0x0000013004047890 */ /* 0x000fc8000fffe0ff */
[----:B---3--:R-:W-:-:S09]  /*8dd0*/  UPRMT UR4, UR5, 0x654, UR4 ;  /* 0x0000065405047896 */ /* 0x008fd20008000004 */
[----:B------:R-:W-:Y:S01]  /*8de0*/  SYNCS.ARRIVE.TRANS64.RED.A1T0 RZ, [UR4], RZ ;  /* 0x000000ffffff79a7 */ /* 0x000fe20008100404 */
[----:B------:R-:W-:Y:S05]  /*8df0*/  EXIT ;  /* 0x000000000000794d */ /* 0x000fea0003800000 */
.L_x_25:
[----:B--2---:R2:W3:Y:S02]  /*8e00*/  SYNCS.PHASECHK.TRANS64.TRYWAIT P0, [R0+URZ+0x1d0], R2 ;  /* 0x0001d002000075a7 */ /* 0x0044e400080011ff */
[----:B---3--:R-:W-:Y:S05]  /*8e10*/  @!P0 NANOSLEEP.SYNCS 0x989680 ;  /* 0x009896800000895d */ /* 0x008fea0003900000 */
[----:B------:R-:W3:Y:S02]  /*8e20*/  @!P0 SYNCS.PHASECHK.TRANS64 P0, [R0+URZ+0x1d0], R2 ;  /* 0x0001d002000085a7 */ /* 0x000ee400080010ff */
[----:B---3--:R-:W-:Y:S05]  /*8e30*/  @!P0 BRA `(.L_x_25) ;  /* 0xfffffffc00f08947 */ /* 0x008fea000383ffff */
[----:B------:R-:W-:Y:S05]  /*8e40*/  BRA `(.L_x_152) ;  /* 0xffffff8c00207947 */ /* 0x000fea000383ffff */
.L_x_28:
[----:B--2---:R-:W-:-:S07]  /*8e50*/  MOV R0, UR33 ;  /* 0x0000002100007c02 */ /* 0x004fce0008000f00 */
.L_x_153:
[----:B--2---:R2:W3:Y:S02]  /*8e60*/  SYNCS.PHASECHK.TRANS64.TRYWAIT P0, [R0+URZ+0x88], R3 ;  /* 0x00008803000075a7 */ /* 0x0044e400080011ff */
[----:B---3--:R-:W-:Y:S05]  /*8e70*/  @!P0 NANOSLEEP.SYNCS 0x989680 ;  /* 0x009896800000895d */ /* 0x008fea0003900000 */
[----:B------:R-:W3:Y:S02]  /*8e80*/  @!P0 SYNCS.PHASECHK.TRANS64 P0, [R0+URZ+0x88], R3 ;  /* 0x00008803000085a7 */ /* 0x000ee400080010ff */
[----:B---3--:R-:W-:Y:S05]  /*8e90*/  @!P0 BRA `(.L_x_153) ;  /* 0xfffffffc00f08947 */ /* 0x008fea000383ffff */
[----:B------:R-:W-:Y:S05]  /*8ea0*/  BRA `(.L_x_27) ;  /* 0xffffff8c00607947 */ /* 0x000fea000383ffff */
.L_x_35:
[----:B-1----:R-:W-:-:S07]  /*8eb0*/  MOV R0, UR17 ;  /* 0x0000001100007c02 */ /* 0x002fce0008000f00 */
.L_x_154:
[----:B-1----:R1:W2:Y:S02]  /*8ec0*/  SYNCS.PHASECHK.TRANS64.TRYWAIT P0, [R0+URZ+0x88], R3 ;  /* 0x00008803000075a7 */ /* 0x0022a400080011ff */
[----:B--2---:R-:W-:Y:S05]  /*8ed0*/  @!P0 NANOSLEEP.SYNCS 0x989680 ;  /* 0x009896800000895d */ /* 0x004fea0003900000 */
[----:B------:R-:W2:Y:S02]  /*8ee0*/  @!P0 SYNCS.PHASECHK.TRANS64 P0, [R0+URZ+0x88], R3 ;  /* 0x00008803000085a7 */ /* 0x000ea400080010ff */
[----:B--2---:R-:W-:Y:S05]  /*8ef0*/  @!P0 BRA `(.L_x_154) ;  /* 0xfffffffc00f08947 */ /* 0x004fea000383ffff */
[----:B------:R-:W-:Y:S05]  /*8f00*/  BRA `(.L_x_34) ;  /* 0xffffff9000207947 */ /* 0x000fea000383ffff */
.L_x_40:
[----:B-1----:R1:W2:Y:S02]  /*8f10*/  SYNCS.PHASECHK.TRANS64.TRYWAIT P0, [R3+URZ+0x160], R0 ;  /* 0x00016000030075a7 */ /* 0x0022a400080011ff */
[----:B--2---:R-:W-:Y:S05]  /*8f20*/  @!P0 NANOSLEEP.SYNCS 0x989680 ;  /* 0x009896800000895d */ /* 0x004fea0003900000 */
[----:B------:R-:W2:Y:S02]  /*8f30*/  @!P0 SYNCS.PHASECHK.TRANS64 P0, [R3+URZ+0x160], R0 ;  /* 0x00016000030085a7 */ /* 0x000ea400080010ff */
[----:B--2---:R-:W-:Y:S05]  /*8f40*/  @!P0 BRA `(.L_x_40) ;  /* 0xfffffffc00f08947 */ /* 0x004fea000383ffff */
[----:B------:R-:W-:Y:S05]  /*8f50*/  BRA `(.L_x_155) ;  /* 0xffffff9000c07947 */ /* 0x000fea000383ffff */
.L_x_44:
[----:B------:R-:W-:-:S07]  /*8f60*/  MOV R0, UR4 ;  /* 0x0000000400007c02 */ /* 0x000fce0008000f00 */
.L_x_156:
[----:B-1----:R1:W2:Y:S02]  /*8f70*/  SYNCS.PHASECHK.TRANS64.TRYWAIT P0, [R0+URZ], R2 ;  /* 0x00000002000075a7 */ /* 0x0022a400080011ff */
[----:B--2---:R-:W-:Y:S05]  /*8f80*/  @!P0 NANOSLEEP.SYNCS 0x989680 ;  /* 0x009896800000895d */ /* 0x004fea0003900000 */
[----:B------:R-:W2:Y:S02]  /*8f90*/  @!P0 SYNCS.PHASECHK.TRANS64 P0, [R0+URZ], R2 ;  /* 0x00000002000085a7 */ /* 0x000ea400080010ff */
[----:B--2---:R-:W-:Y:S05]  /*8fa0*/  @!P0 BRA `(.L_x_156) ;  /* 0xfffffffc00f08947 */ /* 0x004fea000383ffff */
[----:B------:R-:W-:Y:S05]  /*8fb0*/  BRA `(.L_x_157) ;  /* 0xffffff98006c7947 */ /* 0x000fea000383ffff */
.L_x_45:
[----:B------:R-:W-:-:S07]  /*8fc0*/  MOV R0, UR5 ;  /* 0x0000000500007c02 */ /* 0x000fce0008000f00 */
.L_x_158:
[----:B-1----:R1:W2:Y:S02]  /*8fd0*/  SYNCS.PHASECHK.TRANS64.TRYWAIT P0, [R0+URZ], R3 ;  /* 0x00000003000075a7 */ /* 0x0022a400080011ff */
[----:B--2---:R-:W-:Y:S05]  /*8fe0*/  @!P0 NANOSLEEP.SYNCS 0x989680 ;  /* 0x009896800000895d */ /* 0x004fea0003900000 */
[----:B------:R-:W2:Y:S02]  /*8ff0*/  @!P0 SYNCS.PHASECHK.TRANS64 P0, [R0+URZ], R3 ;  /* 0x00000003000085a7 */ /* 0x000ea400080010ff */
[----:B--2---:R-:W-:Y:S05]  /*9000*/  @!P0 BRA `(.L_x_158) ;  /* 0xfffffffc00f08947 */ /* 0x004fea000383ffff */
[----:B------:R-:W-:Y:S05]  /*9010*/  BRA `(.L_x_159) ;  /* 0xffffff9800787947 */ /* 0x000fea000383ffff */
.L_x_46:
[----:B------:R-:W-:-:S07]  /*9020*/  MOV R0, UR5 ;  /* 0x0000000500007c02 */ /* 0x000fce0008000f00 */
.L_x_160:
[----:B-1----:R1:W2:Y:S02]  /*9030*/  SYNCS.PHASECHK.TRANS64.TRYWAIT P0, [R0+URZ], R3 ;  /* 0x00000003000075a7 */ /* 0x0022a400080011ff */
[----:B--2---:R-:W-:Y:S05]  /*9040*/  @!P0 NANOSLEEP.SYNCS 0x989680 ;  /* 0x009896800000895d */ /* 0x004fea0003900000 */
[----:B------:R-:W2:Y:S02]  /*9050*/  @!P0 SYNCS.PHASECHK.TRANS64 P0, [R0+URZ], R3 ;  /* 0x00000003000085a7 */ /* 0x000ea400080010ff */
[----:B--2---:R-:W-:Y:S05]  /*9060*/  @!P0 BRA `(.L_x_160) ;  /* 0xfffffffc00f08947 */ /* 0x004fea000383ffff */
[----:B------:R-:W-:Y:S05]  /*9070*/  BRA `(.L_x_161) ;  /* 0xffffff9800847947 */ /* 0x000fea000383ffff */
.L_x_47:
[----:B------:R-:W-:-:S07]  /*9080*/  MOV R0, UR5 ;  /* 0x0000000500007c02 */ /* 0x000fce0008000f00 */
.L_x_162:
[----:B-1----:R1:W2:Y:S02]  /*9090*/  SYNCS.PHASECHK.TRANS64.TRYWAIT P0, [R0+URZ], R3 ;  /* 0x00000003000075a7 */ /* 0x0022a400080011ff */
[----:B--2---:R-:W-:Y:S05]  /*90a0*/  @!P0 NANOSLEEP.SYNCS 0x989680 ;  /* 0x009896800000895d */ /* 0x004fea0003900000 */
[----:B------:R-:W2:Y:S02]  /*90b0*/  @!P0 SYNCS.PHASECHK.TRANS64 P0, [R0+URZ], R3 ;  /* 0x00000003000085a7 */ /* 0x000ea400080010ff */
[----:B--2---:R-:W-:Y:S05]  /*90c0*/  @!P0 BRA `(.L_x_162) ;  /* 0xfffffffc00f08947 */ /* 0x004fea000383ffff */
[----:B------:R-:W-:Y:S05]  /*90d0*/  BRA `(.L_x_163) ;  /* 0xffffff9800907947 */ /* 0x000fea000383ffff */
.L_x_48:
[----:B------:R-:W-:-:S07]  /*90e0*/  MOV R0, UR5 ;  /* 0x0000000500007c02 */ /* 0x000fce0008000f00 */
.L_x_164:
[----:B-1----:R1:W2:Y:S02]  /*90f0*/  SYNCS.PHASECHK.TRANS64.TRYWAIT P0, [R0+URZ], R3 ;  /* 0x00000003000075a7 */ /* 0x0022a400080011ff */
[----:B--2---:R-:W-:Y:S05]  /*9100*/  @!P0 NANOSLEEP.SYNCS 0x989680 ;  /* 0x009896800000895d */ /* 0x004fea0003900000 */
[----:B------:R-:W2:Y:S02]  /*9110*/  @!P0 SYNCS.PHASECHK.TRANS64 P0, [R0+URZ], R3 ;  /* 0x00000003000085a7 */ /* 0x000ea400080010ff */
[----:B--2---:R-:W-:Y:S05]  /*9120*/  @!P0 BRA `(.L_x_164) ;  /* 0xfffffffc00f08947 */ /* 0x004fea000383ffff */
[----:B------:R-:W-:Y:S05]  /*9130*/  BRA `(.L_x_165) ;  /* 0xffffff98009c7947 */ /* 0x000fea000383ffff */
.L_x_49:
[----:B------:R-:W-:-:S07]  /*9140*/  MOV R0, UR5 ;  /* 0x0000000500007c02 */ /* 0x000fce0008000f00 */
.L_x_166:
[----:B-1----:R1:W2:Y:S02]  /*9150*/  SYNCS.PHASECHK.TRANS64.TRYWAIT P0, [R0+URZ], R3 ;  /* 0x00000003000075a7 */ /* 0x0022a400080011ff */
[----:B--2---:R-:W-:Y:S05]  /*9160*/  @!P0 NANOSLEEP.SYNCS 0x989680 ;  /* 0x009896800000895d */ /* 0x004fea0003900000 */
[----:B------:R-:W2:Y:S02]  /*9170*/  @!P0 SYNCS.PHASECHK.TRANS64 P0, [R0+URZ], R3 ;  /* 0x00000003000085a7 */ /* 0x000ea400080010ff */
[----:B--2---:R-:W-:Y:S05]  /*9180*/  @!P0 BRA `(.L_x_166) ;  /* 0xfffffffc00f08947 */ /* 0x004fea000383ffff */
[----:B------:R-:W-:Y:S05]  /*9190*/  BRA `(.L_x_167) ;  /* 0xffffff9800a87947 */ /* 0x000fea000383ffff */
.L_x_50:
[----:B------:R-:W-:-:S07]  /*91a0*/  MOV R0, UR5 ;  /* 0x0000000500007c02 */ /* 0x000fce0008000f00 */
.L_x_168:
[----:B-1----:R1:W2:Y:S02]  /*91b0*/  SYNCS.PHASECHK.TRANS64.TRYWAIT P0, [R0+URZ], R3 ;  /* 0x00000003000075a7 */ /* 0x0022a400080011ff */
[----:B--2---:R-:W-:Y:S05]  /*91c0*/  @!P0 NANOSLEEP.SYNCS 0x989680 ;  /* 0x009896800000895d */ /* 0x004fea0003900000 */
[----:B------:R-:W2:Y:S02]  /*91d0*/  @!P0 SYNCS.PHASECHK.TRANS64 P0, [R0+URZ], R3 ;  /* 0x00000003000085a7 */ /* 0x000ea400080010ff */
[----:B--2---:R-:W-:Y:S05]  /*91e0*/  @!P0 BRA `(.L_x_168) ;  /* 0xfffffffc00f08947 */ /* 0x004fea000383ffff */
[----:B------:R-:W-:Y:S05]  /*91f0*/  BRA `(.L_x_169) ;  /* 0xffffff9800b47947 */ /* 0x000fea000383ffff */
.L_x_51:
[----:B------:R-:W-:-:S07]  /*9200*/  MOV R0, UR5 ;  /* 0x0000000500007c02 */ /* 0x000fce0008000f00 */
.L_x_170:
[----:B-1----:R1:W2:Y:S02]  /*9210*/  SYNCS.PHASECHK.TRANS64.TRYWAIT P0, [R0+URZ], R3 ;  /* 0x00000003000075a7 */ /* 0x0022a400080011ff */
[----:B--2---:R-:W-:Y:S05]  /*9220*/  @!P0 NANOSLEEP.SYNCS 0x989680 ;  /* 0x009896800000895d */ /* 0x004fea0003900000 */
[----:B------:R-:W2:Y:S02]  /*9230*/  @!P0 SYNCS.PHASECHK.TRANS64 P0, [R0+URZ], R3 ;  /* 0x00000003000085a7 */ /* 0x000ea400080010ff */
[----:B--2---:R-:W-:Y:S05]  /*9240*/  @!P0 BRA `(.L_x_170) ;  /* 0xfffffffc00f08947 */ /* 0x004fea000383ffff */
[----:B------:R-:W-:Y:S05]  /*9250*/  BRA `(.L_x_171) ;  /* 0xffffff9800c07947 */ /* 0x000fea000383ffff */
.L_x_52:
[----:B------:R-:W-:-:S07]  /*9260*/  MOV R0, UR5 ;  /* 0x0000000500007c02 */ /* 0x000fce0008000f00 */
.L_x_172:
[----:B-1----:R1:W2:Y:S02]  /*9270*/  SYNCS.PHASECHK.TRANS64.TRYWAIT P0, [R0+URZ], R3 ;  /* 0x00000003000075a7 */ /* 0x0022a400080011ff */
[----:B--2---:R-:W-:Y:S05]  /*9280*/  @!P0 NANOSLEEP.SYNCS 0x989680 ;  /* 0x009896800000895d */ /* 0x004fea0003900000 */
[----:B------:R-:W2:Y:S02]  /*9290*/  @!P0 SYNCS.PHASECHK.TRANS64 P0, [R0+URZ], R3 ;  /* 0x00000003000085a7 */ /* 0x000ea400080010ff */
[----:B--2---:R-:W-:Y:S05]  /*92a0*/  @!P0 BRA `(.L_x_172) ;  /* 0xfffffffc00f08947 */ /* 0x004fea000383ffff */
[----:B------:R-:W-:Y:S05]  /*92b0*/  BRA `(.L_x_173) ;  /* 0xffffff9800cc7947 */ /* 0x000fea000383ffff */
.L_x_53:
[----:B------:R-:W-:-:S07]  /*92c0*/  MOV R0, UR5 ;  /* 0x0000000500007c02 */ /* 0x000fce0008000f00 */
.L_x_174:
[----:B-1----:R1:W2:Y:S02]  /*92d0*/  SYNCS.PHASECHK.TRANS64.TRYWAIT P0, [R0+URZ], R3 ;  /* 0x00000003000075a7 */ /* 0x0022a400080011ff */
[----:B--2---:R-:W-:Y:S05]  /*92e0*/  @!P0 NANOSLEEP.SYNCS 0x989680 ;  /* 0x009896800000895d */ /* 0x004fea0003900000 */
[----:B------:R-:W2:Y:S02]  /*92f0*/  @!P0 SYNCS.PHASECHK.TRANS64 P0, [R0+URZ], R3 ;  /* 0x00000003000085a7 */ /* 0x000ea400080010ff */
[----:B--2---:R-:W-:Y:S05]  /*9300*/  @!P0 BRA `(.L_x_174) ;  /* 0xfffffffc00f08947 */ /* 0x004fea000383ffff */
[----:B------:R-:W-:Y:S05]  /*9310*/  BRA `(.L_x_175) ;  /* 0xffffff9800d87947 */ /* 0x000fea000383ffff */
.L_x_54:
[----:B------:R-:W-:-:S07]  /*9320*/  MOV R0, UR5 ;  /* 0x0000000500007c02 */ /* 0x000fce0008000f00 */
.L_x_176:
[----:B-1----:R1:W2:Y:S02]  /*9330*/  SYNCS.PHASECHK.TRANS64.TRYWAIT P0, [R0+URZ], R3 ;  /* 0x00000003000075a7 */ /* 0x0022a400080011ff */
[----:B--2---:R-:W-:Y:S05]  /*9340*/  @!P0 NANOSLEEP.SYNCS 0x989680 ;  /* 0x009896800000895d */ /* 0x004fea0003900000 */
[----:B------:R-:W2:Y:S02]  /*9350*/  @!P0 SYNCS.PHASECHK.TRANS64 P0, [R0+URZ], R3 ;  /* 0x00000003000085a7 */ /* 0x000ea400080010ff */
[----:B--2---:R-:W-:Y:S05]  /*9360*/  @!P0 BRA `(.L_x_176) ;  /* 0xfffffffc00f08947 */ /* 0x004fea000383ffff */
[----:B------:R-:W-:Y:S05]  /*9370*/  BRA `(.L_x_177) ;  /* 0xffffff9800e47947 */ /* 0x000fea000383ffff */
.L_x_55:
[----:B------:R-:W-:-:S07]  /*9380*/  MOV R0, UR5 ;  /* 0x0000000500007c02 */ /* 0x000fce0008000f00 */
.L_x_178:
[----:B-1----:R1:W2:Y:S02]  /*9390*/  SYNCS.PHASECHK.TRANS64.TRYWAIT P0, [R0+URZ], R3 ;  /* 0x00000003000075a7 */ /* 0x0022a400080011ff */
[----:B--2---:R-:W-:Y:S05]  /*93a0*/  @!P0 NANOSLEEP.SYNCS 0x989680 ;  /* 0x009896800000895d */ /* 0x004fea0003900000 */
[----:B------:R-:W2:Y:S02]  /*93b0*/  @!P0 SYNCS.PHASECHK.TRANS64 P0, [R0+URZ], R3 ;  /* 0x00000003000085a7 */ /* 0x000ea400080010ff */
[----:B--2---:R-:W-:Y:S05]  /*93c0*/  @!P0 BRA `(.L_x_178) ;  /* 0xfffffffc00f08947 */ /* 0x004fea000383ffff */
[----:B------:R-:W-:Y:S05]  /*93d0*/  BRA `(.L_x_179) ;  /* 0xffffff9800f07947 */ /* 0x000fea000383ffff */
.L_x_56:
[----:B------:R-:W-:-:S07]  /*93e0*/  MOV R0, UR5 ;  /* 0x0000000500007c02 */ /* 0x000fce0008000f00 */
.L_x_180:
[----:B-1----:R1:W2:Y:S02]  /*93f0*/  SYNCS.PHASECHK.TRANS64.TRYWAIT P0, [R0+URZ], R3 ;  /* 0x00000003000075a7 */ /* 0x0022a400080011ff */
[----:B--2---:R-:W-:Y:S05]  /*9400*/  @!P0 NANOSLEEP.SYNCS 0x989680 ;  /* 0x009896800000895d */ /* 0x004fea0003900000 */
[----:B------:R-:W2:Y:S02]  /*9410*/  @!P0 SYNCS.PHASECHK.TRANS64 P0, [R0+URZ], R3 ;  /* 0x00000003000085a7 */ /* 0x000ea400080010ff */
[----:B--2---:R-:W-:Y:S05]  /*9420*/  @!P0 BRA `(.L_x_180) ;  /* 0xfffffffc00f08947 */ /* 0x004fea000383ffff */
[----:B------:R-:W-:Y:S05]  /*9430*/  BRA `(.L_x_181) ;  /* 0xffffff9800fc7947 */ /* 0x000fea000383ffff */
.L_x_57:
[----:B------:R-:W-:-:S07]  /*9440*/  MOV R0, UR5 ;  /* 0x0000000500007c02 */ /* 0x000fce0008000f00 */
.L_x_182:
[----:B-1----:R1:W2:Y:S02]  /*9450*/  SYNCS.PHASECHK.TRANS64.TRYWAIT P0, [R0+URZ], R3 ;  /* 0x00000003000075a7 */ /* 0x0022a400080011ff */
[----:B--2---:R-:W-:Y:S05]  /*9460*/  @!P0 NANOSLEEP.SYNCS 0x989680 ;  /* 0x009896800000895d */ /* 0x004fea0003900000 */
[----:B------:R-:W2:Y:S02]  /*9470*/  @!P0 SYNCS.PHASECHK.TRANS64 P0, [R0+URZ], R3 ;  /* 0x00000003000085a7 */ /* 0x000ea400080010ff */
[----:B--2---:R-:W-:Y:S05]  /*9480*/  @!P0 BRA `(.L_x_182) ;  /* 0xfffffffc00f08947 */ /* 0x004fea000383ffff */
[----:B------:R-:W-:Y:S05]  /*9490*/  BRA `(.L_x_183) ;  /* 0xffffff9c00087947 */ /* 0x000fea000383ffff */
.L_x_58:
[----:B------:R-:W-:-:S07]  /*94a0*/  MOV R0, UR5 ;  /* 0x0000000500007c02 */ /* 0x000fce0008000f00 */
.L_x_184:
[----:B-1----:R1:W2:Y:S02]  /*94b0*/  SYNCS.PHASECHK.TRANS64.TRYWAIT P0, [R0+URZ], R3 ;  /* 0x00000003000075a7 */ /* 0x0022a400080011ff */
[----:B--2---:R-:W-:Y:S05]  /*94c0*/  @!P0 NANOSLEEP.SYNCS 0x989680 ;  /* 0x009896800000895d */ /* 0x004fea0003900000 */
[----:B------:R-:W2:Y:S02]  /*94d0*/  @!P0 SYNCS.PHASECHK.TRANS64 P0, [R0+URZ], R3 ;  /* 0x00000003000085a7 */ /* 0x000ea400080010ff */
[----:B--2---:R-:W-:Y:S05]  /*94e0*/  @!P0 BRA `(.L_x_184) ;  /* 0xfffffffc00f08947 */ /* 0x004fea000383ffff */
[----:B------:R-:W-:Y:S05]  /*94f0*/  BRA `(.L_x_185) ;  /* 0xffffff9c00147947 */ /* 0x000fea000383ffff */
.L_x_59:
[----:B------:R-:W-:-:S07]  /*9500*/  MOV R0, UR5 ;  /* 0x0000000500007c02 */ /* 0x000fce0008000f00 */
.L_x_186:
[----:B-1----:R1:W2:Y:S02]  /*9510*/  SYNCS.PHASECHK.TRANS64.TRYWAIT P0, [R0+URZ], R3 ;  /* 0x00000003000075a7 */ /* 0x0022a400080011ff */
[----:B--2---:R-:W-:Y:S05]  /*9520*/  @!P0 NANOSLEEP.SYNCS 0x989680 ;  /* 0x009896800000895d */ /* 0x004fea0003900000 */
[----:B------:R-:W2:Y:S02]  /*9530*/  @!P0 SYNCS.PHASECHK.TRANS64 P0, [R0+URZ], R3 ;  /* 0x00000003000085a7 */ /* 0x000ea400080010ff */
[----:B--2---:R-:W-:Y:S05]  /*9540*/  @!P0 BRA `(.L_x_186) ;  /* 0xfffffffc00f08947 */ /* 0x004fea000383ffff */
[----:B------:R-:W-:Y:S05]  /*9550*/  BRA `(.L_x_187) ;  /* 0xffffff9c00207947 */ /* 0x000fea000383ffff */
.L_x_62:
[----:B-1----:R1:W2:Y:S02]  /*9560*/  SYNCS.PHASECHK.TRANS64.TRYWAIT P0, [R2+URZ+0x1c0], R4 ;  /* 0x0001c004020075a7 */ /* 0x0022a400080011ff */
[----:B--2---:R-:W-:Y:S05]  /*9570*/  @!P0 NANOSLEEP.SYNCS 0x989680 ;  /* 0x009896800000895d */ /* 0x004fea0003900000 */
[----:B------:R-:W2:Y:S02]  /*9580*/  @!P0 SYNCS.PHASECHK.TRANS64 P0, [R2+URZ+0x1c0], R4 ;  /* 0x0001c004020085a7 */ /* 0x000ea400080010ff */
[----:B--2---:R-:W-:Y:S05]  /*9590*/  @!P0 BRA `(.L_x_62) ;  /* 0xfffffffc00f08947 */ /* 0x004fea000383ffff */
[----:B------:R-:W-:Y:S05]  /*95a0*/  BRA `(.L_x_188) ;  /* 0xffffff9c00847947 */ /* 0x000fea000383ffff */
.L_x_63:
[----:B------:R-:W-:-:S07]  /*95b0*/  MOV R2, UR4 ;  /* 0x0000000400027c02 */ /* 0x000fce0008000f00 */
.L_x_189:
[----:B-1----:R1:W2:Y:S02]  /*95c0*/  SYNCS.PHASECHK.TRANS64.TRYWAIT P0, [R2+URZ+0x170], R5 ;  /* 0x00017005020075a7 */ /* 0x0022a400080011ff */
[----:B--2---:R-:W-:Y:S05]  /*95d0*/  @!P0 NANOSLEEP.SYNCS 0x989680 ;  /* 0x009896800000895d */ /* 0x004fea0003900000 */
[----:B------:R-:W2:Y:S02]  /*95e0*/  @!P0 SYNCS.PHASECHK.TRANS64 P0, [R2+URZ+0x170], R5 ;  /* 0x00017005020085a7 */ /* 0x000ea400080010ff */
[----:B--2---:R-:W-:Y:S05]  /*95f0*/  @!P0 BRA `(.L_x_189) ;  /* 0xfffffffc00f08947 */ /* 0x004fea000383ffff */
[----:B------:R-:W-:Y:S05]  /*9600*/  BRA `(.L_x_190) ;  /* 0xffffff9c00947947 */ /* 0x000fea000383ffff */
.L_x_64:
[----:B-1----:R1:W2:Y:S02]  /*9610*/  SYNCS.PHASECHK.TRANS64.TRYWAIT P1, [R2+URZ+0x160], R4 ;  /* 0x00016004020075a7 */ /* 0x0022a400080211ff */
[----:B--2---:R-:W-:Y:S05]  /*9620*/  @!P1 NANOSLEEP.SYNCS 0x989680 ;  /* 0x009896800000995d */ /* 0x004fea0003900000 */
[----:B------:R-:W2:Y:S02]  /*9630*/  @!P1 SYNCS.PHASECHK.TRANS64 P1, [R2+URZ+0x160], R4 ;  /* 0x00016004020095a7 */ /* 0x000ea400080210ff */
[----:B--2---:R-:W-:Y:S05]  /*9640*/  @!P1 BRA `(.L_x_64) ;  /* 0xfffffffc00f09947 */ /* 0x004fea000383ffff */
[----:B------:R-:W-:Y:S05]  /*9650*/  BRA `(.L_x_191) ;  /* 0xffffff9c00c47947 */ /* 0x000fea000383ffff */
.L_x_67:
[----:B------:R-:W-:-:S07]  /*9660*/  MOV R0, UR4 ;  /* 0x0000000400007c02 */ /* 0x000fce0008000f00 */
.L_x_192:
[----:B-1----:R1:W2:Y:S02]  /*9670*/  SYNCS.PHASECHK.TRANS64.TRYWAIT P0, [R0+URZ+0x170], R2 ;  /* 0x00017002000075a7 */ /* 0x0022a400080011ff */
[----:B--2---:R-:W-:Y:S05]  /*9680*/  @!P0 NANOSLEEP.SYNCS 0x989680 ;  /* 0x009896800000895d */ /* 0x004fea0003900000 */
[----:B------:R-:W2:Y:S02]  /*9690*/  @!P0 SYNCS.PHASECHK.TRANS64 P0, [R0+URZ+0x170], R2 ;  /* 0x00017002000085a7 */ /* 0x000ea400080010ff */
[----:B--2---:R-:W-:Y:S05]  /*96a0*/  @!P0 BRA `(.L_x_192) ;  /* 0xfffffffc00f08947 */ /* 0x004fea000383ffff */
[----:B------:R-:W-:Y:S05]  /*96b0*/  BRA `(.L_x_66) ;  /* 0xffffffa000187947 */ /* 0x000fea000383ffff */
.L_x_74:
[----:B-1----:R1:W2:Y:S02]  /*96c0*/  SYNCS.PHASECHK.TRANS64.TRYWAIT P1, [R0+URZ+0x160], R2 ;  /* 0x00016002000075a7 */ /* 0x0022a400080211ff */
[----:B--2---:R-:W-:Y:S05]  /*96d0*/  @!P1 NANOSLEEP.SYNCS 0x989680 ;  /* 0x009896800000995d */ /* 0x004fea0003900000 */
[----:B------:R-:W2:Y:S02]  /*96e0*/  @!P1 SYNCS.PHASECHK.TRANS64 P1, [R0+URZ+0x160], R2 ;  /* 0x00016002000095a7 */ /* 0x000ea400080210ff */
[----:B--2---:R-:W-:Y:S05]  /*96f0*/  @!P1 BRA `(.L_x_74) ;  /* 0xfffffffc00f09947 */ /* 0x004fea000383ffff */
[----:B------:R-:W-:Y:S05]  /*9700*/  BRA `(.L_x_193) ;  /* 0xffffffa400807947 */ /* 0x000fea000383ffff */
.L_x_75:
[----:B------:R-:W-:-:S07]  /*9710*/  MOV R2, UR23 ;  /* 0x0000001700027c02 */ /* 0x000fce0008000f00 */
.L_x_194:
[----:B-1----:R1:W2:Y:S02]  /*9720*/  SYNCS.PHASECHK.TRANS64.TRYWAIT P0, [R2+URZ+0x1a0], R0 ;  /* 0x0001a000020075a7 */ /* 0x0022a400080011ff */
[----:B--2---:R-:W-:Y:S05]  /*9730*/  @!P0 NANOSLEEP.SYNCS 0x989680 ;  /* 0x009896800000895d */ /* 0x004fea0003900000 */
[----:B------:R-:W2:Y:S02]  /*9740*/  @!P0 SYNCS.PHASECHK.TRANS64 P0, [R2+URZ+0x1a0], R0 ;  /* 0x0001a000020085a7 */ /* 0x000ea400080010ff */
[----:B--2---:R-:W-:Y:S05]  /*9750*/  @!P0 BRA `(.L_x_194) ;  /* 0xfffffffc00f08947 */ /* 0x004fea000383ffff */
[----:B------:R-:W-:Y:S05]  /*9760*/  BRA `(.L_x_195) ;  /* 0xffffffa400d07947 */ /* 0x000fea000383ffff */
.L_x_78:
[----:B------:R-:W-:Y:S07]  /*9770*/  MOV R0, UR5 ;  /* 0x0000000500007c02 */ /* 0x000fee0008000f00 */
.L_x_196:
[----:B-1----:R1:W2:Y:S02]  /*9780*/  SYNCS.PHASECHK.TRANS64.TRYWAIT P0, [R0+URZ], R2 ;  /* 0x00000002000075a7 */ /* 0x0022a400080011ff */
[----:B--2---:R-:W-:Y:S05]  /*9790*/  @!P0 NANOSLEEP.SYNCS 0x989680 ;  /* 0x009896800000895d */ /* 0x004fea0003900000 */
[----:B------:R-:W2:Y:S02]  /*97a0*/  @!P0 SYNCS.PHASECHK.TRANS64 P0, [R0+URZ], R2 ;  /* 0x00000002000085a7 */ /* 0x000ea400080010ff */
[----:B--2---:R-:W-:Y:S05]  /*97b0*/  @!P0 BRA `(.L_x_196) ;  /* 0xfffffffc00f08947 */ /* 0x004fea000383ffff */
[----:B------:R-:W-:Y:S05]  /*97c0*/  BRA `(.L_x_77) ;  /* 0xffffffa400ec7947 */ /* 0x000fea000383ffff */
.L_x_81:
[----:B------:R-:W-:-:S07]  /*97d0*/  MOV R0, UR4 ;  /* 0x0000000400007c02 */ /* 0x000fce0008000f00 */
.L_x_197:
[----:B--2---:R2:W4:Y:S02]  /*97e0*/  SYNCS.PHASECHK.TRANS64.TRYWAIT P0, [R0+URZ], R2 ;  /* 0x00000002000075a7 */ /* 0x00452400080011ff */
[----:B----4-:R-:W-:Y:S05]  /*97f0*/  @!P0 NANOSLEEP.SYNCS 0x989680 ;  /* 0x009896800000895d */ /* 0x010fea0003900000 */
[----:B------:R-:W4:Y:S02]  /*9800*/  @!P0 SYNCS.PHASECHK.TRANS64 P0, [R0+URZ], R2 ;  /* 0x00000002000085a7 */ /* 0x000f2400080010ff */
[----:B----4-:R-:W-:Y:S05]  /*9810*/  @!P0 BRA `(.L_x_197) ;  /* 0xfffffffc00f08947 */ /* 0x010fea000383ffff */
[----:B------:R-:W-:Y:S05]  /*9820*/  BRA `(.L_x_198) ;  /* 0xffffffa800a07947 */ /* 0x000fea000383ffff */
.L_x_82:
[----:B------:R-:W-:-:S07]  /*9830*/  MOV R0, UR5 ;  /* 0x0000000500007c02 */ /* 0x000fce0008000f00 */
.L_x_199:
[----:B-1----:R1:W2:Y:S02]  /*9840*/  SYNCS.PHASECHK.TRANS64.TRYWAIT P0, [R0+URZ], R3 ;  /* 0x00000003000075a7 */ /* 0x0022a400080011ff */
[----:B--2---:R-:W-:Y:S05]  /*9850*/  @!P0 NANOSLEEP.SYNCS 0x989680 ;  /* 0x009896800000895d */ /* 0x004fea0003900000 */
[----:B------:R-:W2:Y:S02]  /*9860*/  @!P0 SYNCS.PHASECHK.TRANS64 P0, [R0+URZ], R3 ;  /* 0x00000003000085a7 */ /* 0x000ea400080010ff */
[----:B--2---:R-:W-:Y:S05]  /*9870*/  @!P0 BRA `(.L_x_199) ;  /* 0xfffffffc00f08947 */ /* 0x004fea000383ffff */
[----:B------:R-:W-:Y:S05]  /*9880*/  BRA `(.L_x_200) ;  /* 0xffffffa800ac7947 */ /* 0x000fea000383ffff */
.L_x_83:
[----:B------:R-:W-:-:S07]  /*9890*/  MOV R0, UR5 ;  /* 0x0000000500007c02 */ /* 0x000fce0008000f00 */
.L_x_201:
[----:B-1----:R1:W2:Y:S02]  /*98a0*/  SYNCS.PHASECHK.TRANS64.TRYWAIT P0, [R0+URZ], R3 ;  /* 0x00000003000075a7 */ /* 0x0022a400080011ff */
[----:B--2---:R-:W-:Y:S05]  /*98b0*/  @!P0 NANOSLEEP.SYNCS 0x989680 ;  /* 0x009896800000895d */ /* 0x004fea0003900000 */
[----:B------:R-:W2:Y:S02]  /*98c0*/  @!P0 SYNCS.PHASECHK.TRANS64 P0, [R0+URZ], R3 ;  /* 0x00000003000085a7 */ /* 0x000ea400080010ff */
[----:B--2---:R-:W-:Y:S05]  /*98d0*/  @!P0 BRA `(.L_x_201) ;  /* 0xfffffffc00f08947 */ /* 0x004fea000383ffff */
[----:B------:R-:W-:Y:S05]  /*98e0*/  BRA `(.L_x_202) ;  /* 0xffffffa800b87947 */ /* 0x000fea000383ffff */
.L_x_84:
[----:B-1----:R-:W-:-:S07]  /*98f0*/  MOV R0, UR4 ;  /* 0x0000000400007c02 */ /* 0x002fce0008000f00 */
.L_x_203:
[----:B-1----:R1:W2:Y:S02]  /*9900*/  SYNCS.PHASECHK.TRANS64.TRYWAIT P0, [R0+URZ], R2 ;  /* 0x00000002000075a7 */ /* 0x0022a400080011ff */
[----:B--2---:R-:W-:Y:S05]  /*9910*/  @!P0 NANOSLEEP.SYNCS 0x989680 ;  /* 0x009896800000895d */ /* 0x004fea0003900000 */
[----:B------:R-:W2:Y:S02]  /*9920*/  @!P0 SYNCS.PHASECHK.TRANS64 P0, [R0+URZ], R2 ;  /* 0x00000002000085a7 */ /* 0x000ea400080010ff */
[----:B--2---:R-:W-:Y:S05]  /*9930*/  @!P0 BRA `(.L_x_203) ;  /* 0xfffffffc00f08947 */ /* 0x004fea000383ffff */
[----:B------:R-:W-:Y:S05]  /*9940*/  BRA `(.L_x_204) ;  /* 0xffffffa800c47947 */ /* 0x000fea000383ffff */
.L_x_89:
[----:B--2---:R2:W3:Y:S02]  /*9950*/  SYNCS.PHASECHK.TRANS64.TRYWAIT P0, [R12+URZ+0x160], R0 ;  /* 0x000160000c0075a7 */ /* 0x0044e400080011ff */
[----:B---3--:R-:W-:Y:S05]  /*9960*/  @!P0 NANOSLEEP.SYNCS 0x989680 ;  /* 0x009896800000895d */ /* 0x008fea0003900000 */
[----:B------:R-:W3:Y:S02]  /*9970*/  @!P0 SYNCS.PHASECHK.TRANS64 P0, [R12+URZ+0x160], R0 ;  /* 0x000160000c0085a7 */ /* 0x000ee400080010ff */
[----:B---3--:R-:W-:Y:S05]  /*9980*/  @!P0 BRA `(.L_x_89) ;  /* 0xfffffffc00f08947 */ /* 0x008fea000383ffff */
[----:B------:R-:W-:Y:S05]  /*9990*/  BRA `(.L_x_205) ;  /* 0xffffffac00f47947 */ /* 0x000fea000383ffff */
.L_x_92:
[----:B--2---:R-:W-:Y:S07]  /*99a0*/  MOV R0, UR21 ;  /* 0x0000001500007c02 */ /* 0x004fee0008000f00 */
.L_x_206:
[----:B--2---:R2:W3:Y:S02]  /*99b0*/  SYNCS.PHASECHK.TRANS64.TRYWAIT P2, [R0+URZ+0x158], R6 ;  /* 0x00015806000075a7 */ /* 0x0044e400080411ff */
[----:B---3--:R-:W-:Y:S05]  /*99c0*/  @!P2 NANOSLEEP.SYNCS 0x989680 ;  /* 0x009896800000a95d */ /* 0x008fea0003900000 */
[----:B------:R-:W3:Y:S02]  /*99d0*/  @!P2 SYNCS.PHASECHK.TRANS64 P2, [R0+URZ+0x158], R6 ;  /* 0x000158060000a5a7 */ /* 0x000ee400080410ff */
[----:B---3--:R-:W-:Y:S05]  /*99e0*/  @!P2 BRA `(.L_x_206) ;  /* 0xfffffffc00f0a947 */ /* 0x008fea000383ffff */
[----:B------:R-:W-:Y:S05]  /*99f0*/  BRA `(.L_x_91) ;  /* 0xffffffb4005c7947 */ /* 0x000fea000383ffff */
.L_x_95:
[----:B------:R-:W-:Y:S07]  /*9a00*/  MOV R0, UR21 ;  /* 0x0000001500007c02 */ /* 0x000fee0008000f00 */
.L_x_207:
[----:B--2---:R2:W3:Y:S02]  /*9a10*/  SYNCS.PHASECHK.TRANS64.TRYWAIT P0, [R0+URZ+0x130], R9 ;  /* 0x00013009000075a7 */ /* 0x0044e400080011ff */
[----:B---3--:R-:W-:Y:S05]  /*9a20*/  @!P0 NANOSLEEP.SYNCS 0x989680 ;  /* 0x009896800000895d */ /* 0x008fea0003900000 */
[----:B------:R-:W3:Y:S02]  /*9a30*/  @!P0 SYNCS.PHASECHK.TRANS64 P0, [R0+URZ+0x130], R9 ;  /* 0x00013009000085a7 */ /* 0x000ee400080010ff */
[----:B---3--:R-:W-:Y:S05]  /*9a40*/  @!P0 BRA `(.L_x_207) ;  /* 0xfffffffc00f08947 */ /* 0x008fea000383ffff */
[----:B------:R-:W-:Y:S05]  /*9a50*/  BRA `(.L_x_208) ;  /* 0xffffffb400b87947 */ /* 0x000fea000383ffff */
.L_x_96:
[----:B------:R-:W-:Y:S07]  /*9a60*/  MOV R0, UR21 ;  /* 0x0000001500007c02 */ /* 0x000fee0008000f00 */
.L_x_209:
[----:B--2---:R2:W3:Y:S02]  /*9a70*/  SYNCS.PHASECHK.TRANS64.TRYWAIT P0, [R0+URZ+0x138], R9 ;  /* 0x00013809000075a7 */ /* 0x0044e400080011ff */
[----:B---3--:R-:W-:Y:S05]  /*9a80*/  @!P0 NANOSLEEP.SYNCS 0x989680 ;  /* 0x009896800000895d */ /* 0x008fea0003900000 */
[----:B------:R-:W3:Y:S02]  /*9a90*/  @!P0 SYNCS.PHASECHK.TRANS64 P0, [R0+URZ+0x138], R9 ;  /* 0x00013809000085a7 */ /* 0x000ee400080010ff */
[----:B---3--:R-:W-:Y:S05]  /*9aa0*/  @!P0 BRA `(.L_x_209) ;  /* 0xfffffffc00f08947 */ /* 0x008fea000383ffff */
[----:B------:R-:W-:Y:S05]  /*9ab0*/  BRA `(.L_x_210) ;  /* 0xffffffb400f07947 */ /* 0x000fea000383ffff */
.L_x_97:
[----:B------:R-:W-:Y:S07]  /*9ac0*/  MOV R0, UR21 ;  /* 0x0000001500007c02 */ /* 0x000fee0008000f00 */
.L_x_211:
[----:B--2---:R2:W3:Y:S02]  /*9ad0*/  SYNCS.PHASECHK.TRANS64.TRYWAIT P0, [R0+URZ+0x140], R9 ;  /* 0x00014009000075a7 */ /* 0x0044e400080011ff */
[----:B---3--:R-:W-:Y:S05]  /*9ae0*/  @!P0 NANOSLEEP.SYNCS 0x989680 ;  /* 0x009896800000895d */ /* 0x008fea0003900000 */
[----:B------:R-:W3:Y:S02]  /*9af0*/  @!P0 SYNCS.PHASECHK.TRANS64 P0, [R0+URZ+0x140], R9 ;  /* 0x00014009000085a7 */ /* 0x000ee400080010ff */
[----:B---3--:R-:W-:Y:S05]  /*9b00*/  @!P0 BRA `(.L_x_211) ;  /* 0xfffffffc00f08947 */ /* 0x008fea000383ffff */
[----:B------:R-:W-:Y:S05]  /*9b10*/  BRA `(.L_x_212) ;  /* 0xffffffb800347947 */ /* 0x000fea000383ffff */
.L_x_98:
[----:B------:R-:W-:Y:S07]  /*9b20*/  MOV R0, UR21 ;  /* 0x0000001500007c02 */ /* 0x000fee0008000f00 */
.L_x_213:
[----:B--2---:R2:W3:Y:S02]  /*9b30*/  SYNCS.PHASECHK.TRANS64.TRYWAIT P0, [R0+URZ+0x148], R9 ;  /* 0x00014809000075a7 */ /* 0x0044e400080011ff */
[----:B---3--:R-:W-:Y:S05]  /*9b40*/  @!P0 NANOSLEEP.SYNCS 0x989680 ;  /* 0x009896800000895d */ /* 0x008fea0003900000 */
[----:B------:R-:W3:Y:S02]  /*9b50*/  @!P0 SYNCS.PHASECHK.TRANS64 P0, [R0+URZ+0x148], R9 ;  /* 0x00014809000085a7 */ /* 0x000ee400080010ff */
[----:B---3--:R-:W-:Y:S05]  /*9b60*/  @!P0 BRA `(.L_x_213) ;  /* 0xfffffffc00f08947 */ /* 0x008fea000383ffff */
[----:B------:R-:W-:Y:S05]  /*9b70*/  BRA `(.L_x_214) ;  /* 0xffffffb800747947 */ /* 0x000fea000383ffff */
.L_x_100:
[----:B------:R-:W-:-:S07]  /*9b80*/  MOV R0, UR21 ;  /* 0x0000001500007c02 */ /* 0x000fce0008000f00 */
.L_x_215:
[----:B---3--:R3:W4:Y:S02]  /*9b90*/  SYNCS.PHASECHK.TRANS64.TRYWAIT P0, [R0+URZ+0x130], R2 ;  /* 0x00013002000075a7 */ /* 0x00872400080011ff */
[----:B----4-:R-:W-:Y:S05]  /*9ba0*/  @!P0 NANOSLEEP.SYNCS 0x989680 ;  /* 0x009896800000895d */ /* 0x010fea0003900000 */
[----:B------:R-:W4:Y:S02]  /*9bb0*/  @!P0 SYNCS.PHASECHK.TRANS64 P0, [R0+URZ+0x130], R2 ;  /* 0x00013002000085a7 */ /* 0x000f2400080010ff */
[----:B----4-:R-:W-:Y:S05]  /*9bc0*/  @!P0 BRA `(.L_x_215) ;  /* 0xfffffffc00f08947 */ /* 0x010fea000383ffff */
[----:B------:R-:W-:Y:S05]  /*9bd0*/  BRA `(.L_x_216) ;  /* 0xffffffb800ec7947 */ /* 0x000fea000383ffff */
.L_x_101:
[----:B---3--:R-:W-:-:S07]  /*9be0*/  MOV R0, UR21 ;  /* 0x0000001500007c02 */ /* 0x008fce0008000f00 */
.L_x_217:
[----:B---3--:R3:W4:Y:S02]  /*9bf0*/  SYNCS.PHASECHK.TRANS64.TRYWAIT P0, [R0+URZ+0x138], R2 ;  /* 0x00013802000075a7 */ /* 0x00872400080011ff */
[----:B----4-:R-:W-:Y:S05]  /*9c00*/  @!P0 NANOSLEEP.SYNCS 0x989680 ;  /* 0x009896800000895d */ /* 0x010fea0003900000 */
[----:B------:R-:W4:Y:S02]  /*9c10*/  @!P0 SYNCS.PHASECHK.TRANS64 P0, [R0+URZ+0x138], R2 ;  /* 0x00013802000085a7 */ /* 0x000f2400080010ff */
[----:B----4-:R-:W-:Y:S05]  /*9c20*/  @!P0 BRA `(.L_x_217) ;  /* 0xfffffffc00f08947 */ /* 0x010fea000383ffff */
[----:B------:R-:W-:Y:S05]  /*9c30*/  BRA `(.L_x_218) ;  /* 0xffffffb800dc7947 */ /* 0x000fea000383ffff */
.L_x_102:
[----:B---3--:R-:W-:-:S07]  /*9c40*/  MOV R0, UR21 ;  /* 0x0000001500007c02 */ /* 0x008fce0008000f00 */
.L_x_219:
[----:B---3--:R3:W4:Y:S02]  /*9c50*/  SYNCS.PHASECHK.TRANS64.TRYWAIT P0, [R0+URZ+0x140], R2 ;  /* 0x00014002000075a7 */ /* 0x00872400080011ff */
[----:B----4-:R-:W-:Y:S05]  /*9c60*/  @!P0 NANOSLEEP.SYNCS 0x989680 ;  /* 0x009896800000895d */ /* 0x010fea0003900000 */
[----:B------:R-:W4:Y:S02]  /*9c70*/  @!P0 SYNCS.PHASECHK.TRANS64 P0, [R0+URZ+0x140], R2 ;  /* 0x00014002000085a7 */ /* 0x000f2400080010ff */
[----:B----4-:R-:W-:Y:S05]  /*9c80*/  @!P0 BRA `(.L_x_219) ;  /* 0xfffffffc00f08947 */ /* 0x010fea000383ffff */
[----:B------:R-:W-:Y:S05]  /*9c90*/  BRA `(.L_x_220) ;  /* 0xffffffb800cc7947 */ /* 0x000fea000383ffff */
.L_x_104:
[----:B-1----:R1:W2:Y:S02]  /*9ca0*/  SYNCS.PHASECHK.TRANS64.TRYWAIT P0, [R3+URZ+0x160], R0 ;  /* 0x00016000030075a7 */ /* 0x0022a400080011ff */
[----:B--2---:R-:W-:Y:S05]  /*9cb0*/  @!P0 NANOSLEEP.SYNCS 0x989680 ;  /* 0x009896800000895d */ /* 0x004fea0003900000 */
[----:B------:R-:W2:Y:S02]  /*9cc0*/  @!P0 SYNCS.PHASECHK.TRANS64 P0, [R3+URZ+0x160], R0 ;  /* 0x00016000030085a7 */ /* 0x000ea400080010ff */
[----:B--2---:R-:W-:Y:S05]  /*9cd0*/  @!P0 BRA `(.L_x_104) ;  /* 0xfffffffc00f08947 */ /* 0x004fea000383ffff */
[----:B------:R-:W-:Y:S05]  /*9ce0*/  BRA `(.L_x_221) ;  /* 0xffffffbc00987947 */ /* 0x000fea000383ffff */
.L_x_115:
[----:B-1----:R-:W-:Y:S04]  /*9cf0*/  MOV R0, UR44 ;  /* 0x0000002c00007c02 */ /* 0x002fe80008000f00 */
[----:B------:R1:W2:Y:S03]  /*9d00*/  SYNCS.PHASECHK.TRANS64.TRYWAIT P1, [R0+URZ+0x110], R3 ;  /* 0x00011003000075a7 */ /* 0x0002a600080211ff */
[----:B--2---:R-:W-:Y:S05]  /*9d10*/  @!P1 NANOSLEEP.SYNCS 0x989680 ;  /* 0x009896800000995d */ /* 0x004fea0003900000 */
[----:B------:R-:W2:Y:S02]  /*9d20*/  @!P1 SYNCS.PHASECHK.TRANS64 P1, [R0+URZ+0x110], R3 ;  /* 0x00011003000095a7 */ /* 0x000ea400080210ff */
[----:B--2---:R-:W-:Y:S05]  /*9d30*/  @!P1 BRA `(.L_x_115) ;  /* 0xfffffffc00ec9947 */ /* 0x004fea000383ffff */
[----:B------:R-:W-:Y:S05]  /*9d40*/  BRA `(.L_x_114) ;  /* 0xffffffc800fc7947 */ /* 0x000fea000383ffff */
.L_x_117:
[----:B-1----:R1:W3:Y:S02]  /*9d50*/  SYNCS.PHASECHK.TRANS64.TRYWAIT P0, [R26+URZ+0x180], R2 ;  /* 0x000180021a0075a7 */ /* 0x0022e400080011ff */
[----:B---3--:R-:W-:Y:S05]  /*9d60*/  @!P0 NANOSLEEP.SYNCS 0x989680 ;  /* 0x009896800000895d */ /* 0x008fea0003900000 */
[----:B------:R-:W3:Y:S02]  /*9d70*/  @!P0 SYNCS.PHASECHK.TRANS64 P0, [R26+URZ+0x180], R2 ;  /* 0x000180021a0085a7 */ /* 0x000ee400080010ff */
[----:B---3--:R-:W-:Y:S05]  /*9d80*/  @!P0 BRA `(.L_x_117) ;  /* 0xfffffffc00f08947 */ /* 0x008fea000383ffff */
[----:B------:R-:W-:Y:S05]  /*9d90*/  BRA `(.L_x_116) ;  /* 0xffffffcc00207947 */ /* 0x000fea000383ffff */
.L_x_126:
[----:B---3--:R3:W4:Y:S02]  /*9da0*/  SYNCS.PHASECHK.TRANS64.TRYWAIT P0, [R4+URZ+0x110], R0 ;  /* 0x00011000040075a7 */ /* 0x00872400080011ff */
[----:B----4-:R-:W-:Y:S05]  /*9db0*/  @!P0 NANOSLEEP.SYNCS 0x989680 ;  /* 0x009896800000895d */ /* 0x010fea0003900000 */
[----:B------:R-:W4:Y:S02]  /*9dc0*/  @!P0 SYNCS.PHASECHK.TRANS64 P0, [R4+URZ+0x110], R0 ;  /* 0x00011000040085a7 */ /* 0x000f2400080010ff */
[----:B----4-:R-:W-:Y:S05]  /*9dd0*/  @!P0 BRA `(.L_x_126) ;  /* 0xfffffffc00f08947 */ /* 0x010fea000383ffff */
[----:B------:R-:W-:Y:S05]  /*9de0*/  BRA `(.L_x_125) ;  /* 0xffffffd4000c7947 */ /* 0x000fea000383ffff */
.L_x_134:
[----:B-1----:R1:W4:Y:S02]  /*9df0*/  SYNCS.PHASECHK.TRANS64.TRYWAIT P0, [R2+URZ+0x110], R4 ;  /* 0x00011004020075a7 */ /* 0x00232400080011ff */
[----:B----4-:R-:W-:Y:S05]  /*9e00*/  @!P0 NANOSLEEP.SYNCS 0x989680 ;  /* 0x009896800000895d */ /* 0x010fea0003900000 */
[----:B------:R-:W4:Y:S02]  /*9e10*/  @!P0 SYNCS.PHASECHK.TRANS64 P0, [R2+URZ+0x110], R4 ;  /* 0x00011004020085a7 */ /* 0x000f2400080010ff */
[----:B----4-:R-:W-:Y:S05]  /*9e20*/  @!P0 BRA `(.L_x_134) ;  /* 0xfffffffc00f08947 */ /* 0x010fea000383ffff */
[----:B------:R-:W-:Y:S05]  /*9e30*/  BRA `(.L_x_133) ;  /* 0xffffffdc001c7947 */ /* 0x000fea000383ffff */
.L_x_142:
[----:B---3--:R3:W4:Y:S02]  /*9e40*/  SYNCS.PHASECHK.TRANS64.TRYWAIT P0, [R3+URZ+0x110], R0 ;  /* 0x00011000030075a7 */ /* 0x00872400080011ff */
[----:B----4-:R-:W-:Y:S05]  /*9e50*/  @!P0 NANOSLEEP.SYNCS 0x989680 ;  /* 0x009896800000895d */ /* 0x010fea0003900000 */
[----:B------:R-:W4:Y:S02]  /*9e60*/  @!P0 SYNCS.PHASECHK.TRANS64 P0, [R3+URZ+0x110], R0 ;  /* 0x00011000030085a7 */ /* 0x000f2400080010ff */
[----:B----4-:R-:W-:Y:S05]  /*9e70*/  @!P0 BRA `(.L_x_142) ;  /* 0xfffffffc00f08947 */ /* 0x010fea000383ffff */
[----:B------:R-:W-:Y:S05]  /*9e80*/  BRA `(.L_x_141) ;  /* 0xffffffe400287947 */ /* 0x000fea000383ffff */
        .weak           $__internal_0_$__cuda_sm10x_tcgen05_guardrail_trap_col_being_dealloced_not_returned_by_alloc
        .type           $__internal_0_$__cuda_sm10x_tcgen05_guardrail_trap_col_being_dealloced_not_returned_by_alloc,@function
        .size           $__internal_0_$__cuda_sm10x_tcgen05_guardrail_trap_col_being_dealloced_not_returned_by_alloc,($__internal_1_$__cuda_sm10x_tcgen05_guardrail_trap_phase_invalid_during_alloc - $__internal_0_$__cuda_sm10x_tcgen05_guardrail_trap_col_being_dealloced_not_returned_by_alloc)
$__internal_0_$__cuda_sm10x_tcgen05_guardrail_trap_col_being_dealloced_not_returned_by_alloc:
[----:B------:R-:W-:Y:S05]  /*9e90*/  BPT.TRAP 0x1 ;  /* 0x000000040000795c */ /* 0x000fea0000300000 */
[----:B------:R-:W-:-:S04]  /*9ea0*/  HFMA2 R3, -RZ, RZ, 0, 0 ;  /* 0x00000000ff037431 */ /* 0x000fc800000001ff */
[----:B------:R-:W-:Y:S05]  /*9eb0*/  RET.REL.NODEC R2 `(_ZN7cutlass13device_kernelINS_4gemm6kernel13GemmUniversalIN4cute5tupleIJiiiiEEENS1_10collective13CollectiveMmaINS1_35MainloopSm100TmaUmmaWarpSpecializedILi17ELi2ELi4ENS5_IJNS4_1CILi1EEENSA_ILi2EEESB_EEEEENS5_IJNSA_ILi64EEENSA_ILi128EEENSA_ILi32EEEEEENS_6half_tENS5_IJlSB_lEEESJ_SK_NS4_8TiledMMAINS4_8MMA_AtomIJNS4_20SM100_MMA_F16BF16_SSISJ_SJ_fLi64ELi128ELNS4_4UMMA5MajorE0ELSP_0ELNSO_7ScaleInE0ELSQ_0EEEEEENS4_6LayoutINS5_IJSB_SB_SB_EEENS5_IJNSA_ILi0EEESV_SV_EEEEENS5_IJNS4_10UnderscoreESY_SY_EEEEENS4_23SM90_TMA_LOAD_MULTICASTENS4_14ComposedLayoutINS4_7SwizzleILi2ELi4ELi3EEENS4_18smem_ptr_flag_bitsILi16EEENST_INS5_IJNSA_ILi8EEESH_EEENS5_IJSH_SB_EEEEEEEvNS4_8identityENS4_13SM90_TMA_LOADES1B_vS1C_EENS_8epilogue10collective18CollectiveEpilogueINS1F_23Sm100TmaWarpSpecializedILi4ELi2ELi16ELb1ELb0EEEJSI_NS5_IJNST_ISF_SB_EENST_ISH_SB_EEEEESJ_SK_SJ_SK_NS1F_6fusion15FusionCallbacksIS1J_NS1N_17LinearCombinationISJ_fSJ_fLNS_15FloatRoundStyleE2EEESI_S1M_JEEENS4_5SM1004TMEM4LOAD26SM100_TMEM_LOAD_16dp256b4xES1D_S1B_NS4_17SM75_U32x4_LDSM_NENS4_14SM90_TMA_STOREES1B_NS4_17SM90_U32x4_STSM_NENS4_39AutoVectorizingCopyWithAssumedAlignmentILi128EEEEEEvvEEEEvNT_6ParamsE) ;  /* 0xffffff6002507950 */ /* 0x000fea0003c3ffff */
        .weak           $__internal_1_$__cuda_sm10x_tcgen05_guardrail_trap_phase_invalid_during_alloc
        .type           $__internal_1_$__cuda_sm10x_tcgen05_guardrail_trap_phase_invalid_during_alloc,@function
        .size           $__internal_1_$__cuda_sm10x_tcgen05_guardrail_trap_phase_invalid_during_alloc,($__internal_2_$__cuda_sm10x_tcgen05_guardrail_trap_unallocated_columns_being_dealloced - $__internal_1_$__cuda_sm10x_tcgen05_guardrail_trap_phase_invalid_during_alloc)
$__internal_1_$__cuda_sm10x_tcgen05_guardrail_trap_phase_invalid_during_alloc:
[----:B------:R-:W-:Y:S05]  /*9ec0*/  BPT.TRAP 0x1 ;  /* 0x000000040000795c */ /* 0x000fea0000300000 */
[----:B------:R-:W-:-:S04]  /*9ed0*/  MOV R5, 0x0 ;  /* 0x0000000000057802 */ /* 0x000fc80000000f00 */
[----:B------:R-:W-:Y:S05]  /*9ee0*/  RET.REL.NODEC R4 `(_ZN7cutlass13device_kernelINS_4gemm6kernel13GemmUniversalIN4cute5tupleIJiiiiEEENS1_10collective13CollectiveMmaINS1_35MainloopSm100TmaUmmaWarpSpecializedILi17ELi2ELi4ENS5_IJNS4_1CILi1EEENSA_ILi2EEESB_EEEEENS5_IJNSA_ILi64EEENSA_ILi128EEENSA_ILi32EEEEEENS_6half_tENS5_IJlSB_lEEESJ_SK_NS4_8TiledMMAINS4_8MMA_AtomIJNS4_20SM100_MMA_F16BF16_SSISJ_SJ_fLi64ELi128ELNS4_4UMMA5MajorE0ELSP_0ELNSO_7ScaleInE0ELSQ_0EEEEEENS4_6LayoutINS5_IJSB_SB_SB_EEENS5_IJNSA_ILi0EEESV_SV_EEEEENS5_IJNS4_10UnderscoreESY_SY_EEEEENS4_23SM90_TMA_LOAD_MULTICASTENS4_14ComposedLayoutINS4_7SwizzleILi2ELi4ELi3EEENS4_18smem_ptr_flag_bitsILi16EEENST_INS5_IJNSA_ILi8EEESH_EEENS5_IJSH_SB_EEEEEEEvNS4_8identityENS4_13SM90_TMA_LOADES1B_vS1C_EENS_8epilogue10collective18CollectiveEpilogueINS1F_23Sm100TmaWarpSpecializedILi4ELi2ELi16ELb1ELb0EEEJSI_NS5_IJNST_ISF_SB_EENST_ISH_SB_EEEEESJ_SK_SJ_SK_NS1F_6fusion15FusionCallbacksIS1J_NS1N_17LinearCombinationISJ_fSJ_fLNS_15FloatRoundStyleE2EEESI_S1M_JEEENS4_5SM1004TMEM4LOAD26SM100_TMEM_LOAD_16dp256b4xES1D_S1B_NS4_17SM75_U32x4_LDSM_NENS4_14SM90_TMA_STOREES1B_NS4_17SM90_U32x4_STSM_NENS4_39AutoVectorizingCopyWithAssumedAlignmentILi128EEEEEEvvEEEEvNT_6ParamsE) ;  /* 0xffffff6004447950 */ /* 0x000fea0003c3ffff */
        .weak           $__internal_2_$__cuda_sm10x_tcgen05_guardrail_trap_unallocated_columns_being_dealloced
        .type           $__internal_2_$__cuda_sm10x_tcgen05_guardrail_trap_unallocated_columns_being_dealloced,@function
        .size           $__internal_2_$__cuda_sm10x_tcgen05_guardrail_trap_unallocated_columns_being_dealloced,(.L_x_223 - $__internal_2_$__cuda_sm10x_tcgen05_guardrail_trap_unallocated_columns_being_dealloced)
$__internal_2_$__cuda_sm10x_tcgen05_guardrail_trap_unallocated_columns_being_dealloced:
[----:B------:R-:W-:Y:S05]  /*9ef0*/  BPT.TRAP 0x1 ;  /* 0x000000040000795c */ /* 0x000fea0000300000 */
[----:B------:R-:W-:-:S04]  /*9f00*/  HFMA2 R3, -RZ, RZ, 0, 0 ;  /* 0x00000000ff037431 */ /* 0x000fc800000001ff */
[----:B------:R-:W-:Y:S05]  /*9f10*/  RET.REL.NODEC R2 `(_ZN7cutlass13device_kernelINS_4gemm6kernel13GemmUniversalIN4cute5tupleIJiiiiEEENS1_10collective13CollectiveMmaINS1_35MainloopSm100TmaUmmaWarpSpecializedILi17ELi2ELi4ENS5_IJNS4_1CILi1EEENSA_ILi2EEESB_EEEEENS5_IJNSA_ILi64EEENSA_ILi128EEENSA_ILi32EEEEEENS_6half_tENS5_IJlSB_lEEESJ_SK_NS4_8TiledMMAINS4_8MMA_AtomIJNS4_20SM100_MMA_F16BF16_SSISJ_SJ_fLi64ELi128ELNS4_4UMMA5MajorE0ELSP_0ELNSO_7ScaleInE0ELSQ_0EEEEEENS4_6LayoutINS5_IJSB_SB_SB_EEENS5_IJNSA_ILi0EEESV_SV_EEEEENS5_IJNS4_10UnderscoreESY_SY_EEEEENS4_23SM90_TMA_LOAD_MULTICASTENS4_14ComposedLayoutINS4_7SwizzleILi2ELi4ELi3EEENS4_18smem_ptr_flag_bitsILi16EEENST_INS5_IJNSA_ILi8EEESH_EEENS5_IJSH_SB_EEEEEEEvNS4_8identityENS4_13SM90_TMA_LOADES1B_vS1C_EENS_8epilogue10collective18CollectiveEpilogueINS1F_23Sm100TmaWarpSpecializedILi4ELi2ELi16ELb1ELb0EEEJSI_NS5_IJNST_ISF_SB_EENST_ISH_SB_EEEEESJ_SK_SJ_SK_NS1F_6fusion15FusionCallbacksIS1J_NS1N_17LinearCombinationISJ_fSJ_fLNS_15FloatRoundStyleE2EEESI_S1M_JEEENS4_5SM1004TMEM4LOAD26SM100_TMEM_LOAD_16dp256b4xES1D_S1B_NS4_17SM75_U32x4_LDSM_NENS4_14SM90_TMA_STOREES1B_NS4_17SM90_U32x4_STSM_NENS4_39AutoVectorizingCopyWithAssumedAlignmentILi128EEEEEEvvEEEEvNT_6ParamsE) ;  /* 0xffffff6002387950 */ /* 0x000fea0003c3ffff */
.L_x_222:
[----:B------:R-:W-:-:S00]  /*9f20*/  BRA `(.L_x_222) ;  /* 0xfffffffc00fc7947 */ /* 0x000fc0000383ffff */
[----:B------:R-:W-:-:S00]  /*9f30*/  NOP ;  /* 0x0000000000007918 */ /* 0x000fc00000000000 */
        /* <DEDUP_REMOVED lines=12> */
.L_x_223:


//--------------------- .nv.global.init           --------------------------
	.section	.nv.global.init,"aw",@progbits
.nv.global.init:
	.type		$str$27,@object
	.size		$str$27,($str$28 - $str$27)
$str$27:
        /*0000*/ 	.byte	0x28, 0x61, 0x64, 0x64, 0x72, 0x65, 0x73, 0x73, 0x20, 0x26, 0x20, 0x6d, 0x61, 0x73, 0x6b, 0x29
        /*0010*/ 	.byte	0x20, 0x3d, 0x3d, 0x20, 0x30, 0x00
	.type		$str$28,@object
	.size		$str$28,($str$26 - $str$28)
$str$28:
        /*0016*/ 	.byte	0x2f, 0x74, 0x6d, 0x70, 0x2f, 0x63, 0x75, 0x74, 0x6c, 0x61, 0x73, 0x73, 0x5f, 0x73, 0x77, 0x65
        /*0026*/ 	.byte	0x65, 0x70, 0x5f, 0x73, 0x72, 0x63, 0x2f, 0x69, 0x6e, 0x63, 0x6c, 0x75, 0x64, 0x65, 0x2f, 0x63
        /*0036*/ 	.byte	0x75, 0x74, 0x65, 0x2f, 0x70, 0x6f, 0x69, 0x6e, 0x74, 0x65, 0x72, 0x5f, 0x66, 0x6c, 0x61, 0x67
        /*0046*/ 	.byte	0x67, 0x65, 0x64, 0x2e, 0x68, 0x70, 0x70, 0x00
	.type		$str$26,@object
	.size		$str$26,($str$25 - $str$26)
$str$26:
        /*004e*/ 	.byte	0x2f, 0x74, 0x6d, 0x70, 0x2f, 0x63, 0x75, 0x74, 0x6c, 0x61, 0x73, 0x73, 0x5f, 0x73, 0x77, 0x65
        /*005e*/ 	.byte	0x65, 0x70, 0x5f, 0x73, 0x72, 0x63, 0x2f, 0x69, 0x6e, 0x63, 0x6c, 0x75, 0x64, 0x65, 0x2f, 0x63
        /*006e*/ 	.byte	0x75, 0x74, 0x65, 0x2f, 0x61, 0x74, 0x6f, 0x6d, 0x2f, 0x63, 0x6f, 0x70, 0x79, 0x5f, 0x74, 0x72
        /*007e*/ 	.byte	0x61, 0x69, 0x74, 0x73, 0x5f, 0x73, 0x6d, 0x31, 0x30, 0x30, 0x2e, 0x68, 0x70, 0x70, 0x00
	.type		$str$25,@object
	.size		$str$25,(__unnamed_1 - $str$25)
$str$25:
        /*008d*/ 	.byte	0x28, 0x28, 0x75, 0x69, 0x6e, 0x74, 0x33, 0x32, 0x5f, 0x74, 0x28, 0x74, 0x68, 0x72, 0x65, 0x61
        /*009d*/ 	.byte	0x64, 0x49, 0x64, 0x78, 0x2e, 0x78, 0x29, 0x20, 0x2f, 0x20, 0x33, 0x32, 0x29, 0x20, 0x25, 0x20
        /*00ad*/ 	.byte	0x34, 0x29, 0x20, 0x3d, 0x3d, 0x20, 0x28, 0x28, 0x28, 0x74, 0x6d, 0x65, 0x6d, 0x5f, 0x61, 0x64
        /*00bd*/ 	.byte	0x64, 0x72, 0x20, 0x3e, 0x3e, 0x20, 0x31, 0x36, 0x29, 0x20, 0x2f, 0x20, 0x33, 0x32, 0x29, 0x20
        /*00cd*/ 	.byte	0x25, 0x20, 0x34, 0x29, 0x00
	.type		__unnamed_1,@object
	.size		__unnamed_1,(__unnamed_2 - __unnamed_1)
__unnamed_1:
        /*00d2*/ 	.byte	0x61, 0x75, 0x74, 0x6f, 0x20, 0x63, 0x75, 0x74, 0x65, 0x3a, 0x3a, 0x61, 0x73, 0x5f, 0x70, 0x6f
        /* <DEDUP_REMOVED lines=24> */
        /*0262*/ 	.byte	0x3e, 0x3e, 0x3e, 0x5d, 0x00
	.type		__unnamed_2,@object
	.size		__unnamed_2,(.L_2 - __unnamed_2)
__unnamed_2:
        /* <DEDUP_REMOVED lines=46> */
.L_2:


//--------------------- .nv.shared._ZN7cutlass13device_kernelINS_4gemm6kernel13GemmUniversalIN4cute5tupleIJiiiiEEENS1_10collective13CollectiveMmaINS1_35MainloopSm100TmaUmmaWarpSpecializedILi17ELi2ELi4ENS5_IJNS4_1CILi1EEENSA_ILi2EEESB_EEEEENS5_IJNSA_ILi64EEENSA_ILi128EEENSA_ILi32EEEEEENS_6half_tENS5_IJlSB_lEEESJ_SK_NS4_8TiledMMAINS4_8MMA_AtomIJNS4_20SM100_MMA_F16BF16_SSISJ_SJ_fLi64ELi128ELNS4_4UMMA5MajorE0ELSP_0ELNSO_7ScaleInE0ELSQ_0EEEEEENS4_6LayoutINS5_IJSB_SB_SB_EEENS5_IJNSA_ILi0EEESV_SV_EEEEENS5_IJNS4_10UnderscoreESY_SY_EEEEENS4_23SM90_TMA_LOAD_MULTICASTENS4_14ComposedLayoutINS4_7SwizzleILi2ELi4ELi3EEENS4_18smem_ptr_flag_bitsILi16EEENST_INS5_IJNSA_ILi8EEESH_EEENS5_IJSH_SB_EEEEEEEvNS4_8identityENS4_13SM90_TMA_LOADES1B_vS1C_EENS_8epilogue10collective18CollectiveEpilogueINS1F_23Sm100TmaWarpSpecializedILi4ELi2ELi16ELb1ELb0EEEJSI_NS5_IJNST_ISF_SB_EENST_ISH_SB_EEEEESJ_SK_SJ_SK_NS1F_6fusion15FusionCallbacksIS1J_NS1N_17LinearCombinationISJ_fSJ_fLNS_15FloatRoundStyleE2EEESI_S1M_JEEENS4_5SM1004TMEM4LOAD26SM100_TMEM_LOAD_16dp256b4xES1D_S1B_NS4_17SM75_U32x4_LDSM_NENS4_14SM90_TMA_STOREES1B_NS4_17SM90_U32x4_STSM_NENS4_39AutoVectorizingCopyWithAssumedAlignmentILi128EEEEEEvvEEEEvNT_6ParamsE --------------------------
	.section	.nv.shared._ZN7cutlass13device_kernelINS_4gemm6kernel13GemmUniversalIN4cute5tupleIJiiiiEEENS1_10collective13CollectiveMmaINS1_35MainloopSm100TmaUmmaWarpSpecializedILi17ELi2ELi4ENS5_IJNS4_1CILi1EEENSA_ILi2EEESB_EEEEENS5_IJNSA_ILi64EEENSA_ILi128EEENSA_ILi32EEEEEENS_6half_tENS5_IJlSB_lEEESJ_SK_NS4_8TiledMMAINS4_8MMA_AtomIJNS4_20SM100_MMA_F16BF16_SSISJ_SJ_fLi64ELi128ELNS4_4UMMA5MajorE0ELSP_0ELNSO_7ScaleInE0ELSQ_0EEEEEENS4_6LayoutINS5_IJSB_SB_SB_EEENS5_IJNSA_ILi0EEESV_SV_EEEEENS5_IJNS4_10UnderscoreESY_SY_EEEEENS4_23SM90_TMA_LOAD_MULTICASTENS4_14ComposedLayoutINS4_7SwizzleILi2ELi4ELi3EEENS4_18smem_ptr_flag_bitsILi16EEENST_INS5_IJNSA_ILi8EEESH_EEENS5_IJSH_SB_EEEEEEEvNS4_8identityENS4_13SM90_TMA_LOADES1B_vS1C_EENS_8epilogue10collective18CollectiveEpilogueINS1F_23Sm100TmaWarpSpecializedILi4ELi2ELi16ELb1ELb0EEEJSI_NS5_IJNST_ISF_SB_EENST_ISH_SB_EEEEESJ_SK_SJ_SK_NS1F_6fusion15FusionCallbacksIS1J_NS1N_17LinearCombinationISJ_fSJ_fLNS_15FloatRoundStyleE2EEESI_S1M_JEEENS4_5SM1004TMEM4LOAD26SM100_TMEM_LOAD_16dp256b4xES1D_S1B_NS4_17SM75_U32x4_LDSM_NENS4_14SM90_TMA_STOREES1B_NS4_17SM90_U32x4_STSM_NENS4_39AutoVectorizingCopyWithAssumedAlignmentILi128EEEEEEvvEEEEvNT_6ParamsE,"aw",@nobits
	.sectionflags	@""
	.align	16
	.zero		1024


//--------------------- .nv.shared.reserved.0     --------------------------
	.section	.nv.shared.reserved.0,"aw",@nobits
	.weak		__nv_reservedSMEM_offset_0_alias
	.size		__nv_reservedSMEM_offset_0_alias, 0, 64
	.other		__nv_reservedSMEM_offset_0_alias,@"STO_CUDA_RESERVED_SHARED STV_DEFAULT"
__nv_reservedSMEM_offset_0_alias:
	.zero		0
.nv.shared.reserved.0:
	.zero		64
	.weak		__nv_reservedSMEM_tcgen05_partition
	.type		__nv_reservedSMEM_tcgen05_partition,@object
	.size		__nv_reservedSMEM_tcgen05_partition,(.L_0 - __nv_reservedSMEM_tcgen05_partition)
__nv_reservedSMEM_tcgen05_partition:
	.zero		32
.L_0:


//--------------------- .nv.global                --------------------------
	.section	.nv.global,"aw",@nobits
.nv.global:
	.type		_ZN40_INTERNAL_c4116a65_4_k_cu_cfa7e292_226934cute1_E,@object
	.size		_ZN40_INTERNAL_c4116a65_4_k_cu_cfa7e292_226934cute1_E,(_ZN40_INTERNAL_c4116a65_4_k_cu_cfa7e292_226934cuda3std3__45__cpo6cbeginE - _ZN40_INTERNAL_c4116a65_4_k_cu_cfa7e292_226934cute1_E)
_ZN40_INTERNAL_c4116a65_4_k_cu_cfa7e292_226934cute1_E:
	.zero		1
	.type		_ZN40_INTERNAL_c4116a65_4_k_cu_cfa7e292_226934cuda3std3__45__cpo6cbeginE,@object
	.size		_ZN40_INTERNAL_c4116a65_4_k_cu_cfa7e292_226934cuda3std3__45__cpo6cbeginE,(_ZN40_INTERNAL_c4116a65_4_k_cu_cfa7e292_226934cuda3std3__48in_placeE - _ZN40_INTERNAL_c4116a65_4_k_cu_cfa7e292_226934cuda3std3__45__cpo6cbeginE)
_ZN40_INTERNAL_c4116a65_4_k_cu_cfa7e292_226934cuda3std3__45__cpo6cbeginE:
	.zero		1
	.type		_ZN40_INTERNAL_c4116a65_4_k_cu_cfa7e292_226934cuda3std3__48in_placeE,@object
	.size		_ZN40_INTERNAL_c4116a65_4_k_cu_cfa7e292_226934cuda3std3__48in_placeE,(_ZN40_INTERNAL_c4116a65_4_k_cu_cfa7e292_226934cuda3std6ranges3__45__cpo9iter_moveE - _ZN40_INTERNAL_c4116a65_4_k_cu_cfa7e292_226934cuda3std3__48in_placeE)
_ZN40_INTERNAL_c4116a65_4_k_cu_cfa7e292_226934cuda3std3__48in_placeE:
	.zero		1
	.type		_ZN40_INTERNAL_c4116a65_4_k_cu_cfa7e292_226934cuda3std6ranges3__45__cpo9iter_moveE,@object
	.size		_ZN40_INTERNAL_c4116a65_4_k_cu_cfa7e292_226934cuda3std6ranges3__45__cpo9iter_moveE,(_ZN40_INTERNAL_c4116a65_4_k_cu_cfa7e292_226934cuda3std3__45__cpo5beginE - _ZN40_INTERNAL_c4116a65_4_k_cu_cfa7e292_226934cuda3std6ranges3__45__cpo9iter_moveE)
_ZN40_INTERNAL_c4116a65_4_k_cu_cfa7e292_226934cuda3std6ranges3__45__cpo9iter_moveE:
	.zero		1
	.type		_ZN40_INTERNAL_c4116a65_4_k_cu_cfa7e292_226934cuda3std3__45__cpo5beginE,@object
	.size		_ZN40_INTERNAL_c4116a65_4_k_cu_cfa7e292_226934cuda3std3__45__cpo5beginE,(_ZN40_INTERNAL_c4116a65_4_k_cu_cfa7e292_226934cuda3std3__442_GLOBAL__N__c4116a65_4_k_cu_cfa7e292_226936ignoreE - _ZN40_INTERNAL_c4116a65_4_k_cu_cfa7e292_226934cuda3std3__45__cpo5beginE)
_ZN40_INTERNAL_c4116a65_4_k_cu_cfa7e292_226934cuda3std3__45__cpo5beginE:
	.zero		1
	.type		_ZN40_INTERNAL_c4116a65_4_k_cu_cfa7e292_226934cuda3std3__442_GLOBAL__N__c4116a65_4_k_cu_cfa7e292_226936ignoreE,@object
	.size		_ZN40_INTERNAL_c4116a65_4_k_cu_cfa7e292_226934cuda3std3__442_GLOBAL__N__c4116a65_4_k_cu_cfa7e292_226936ignoreE,(_ZN40_INTERNAL_c4116a65_4_k_cu_cfa7e292_226934cute7productE - _ZN40_INTERNAL_c4116a65_4_k_cu_cfa7e292_226934cuda3std3__442_GLOBAL__N__c4116a65_4_k_cu_cfa7e292_226936ignoreE)
_ZN40_INTERNAL_c4116a65_4_k_cu_cfa7e292_226934cuda3std3__442_GLOBAL__N__c4116a65_4_k_cu_cfa7e292_226936ignoreE:
	.zero		1
	.type		_ZN40_INTERNAL_c4116a65_4_k_cu_cfa7e292_226934cute7productE,@object
	.size		_ZN40_INTERNAL_c4116a65_4_k_cu_cfa7e292_226934cute7productE,(_ZN40_INTERNAL_c4116a65_4_k_cu_cfa7e292_226934cuda3std3__45__cpo3endE - _ZN40_INTERNAL_c4116a65_4_k_cu_cfa7e292_226934cute7productE)
_ZN40_INTERNAL_c4116a65_4_k_cu_cfa7e292_226934cute7productE:
	.zero		1
	.type		_ZN40_INTERNAL_c4116a65_4_k_cu_cfa7e292_226934cuda3std3__45__cpo3endE,@object
	.size		_ZN40_INTERNAL_c4116a65_4_k_cu_cfa7e292_226934cuda3std3__45__cpo3endE,(_ZN40_INTERNAL_c4116a65_4_k_cu_cfa7e292_226934cuda3std3__419piecewise_constructE - _ZN40_INTERNAL_c4116a65_4_k_cu_cfa7e292_226934cuda3std3__45__cpo3endE)
_ZN40_INTERNAL_c4116a65_4_k_cu_cfa7e292_226934cuda3std3__45__cpo3endE:
	.zero		1
	.type		_ZN40_INTERNAL_c4116a65_4_k_cu_cfa7e292_226934cuda3std3__419piecewise_constructE,@object
	.size		_ZN40_INTERNAL_c4116a65_4_k_cu_cfa7e292_226934cuda3std3__419piecewise_constructE,(_ZN40_INTERNAL_c4116a65_4_k_cu_cfa7e292_226934cuda3std3__45__cpo4cendE - _ZN40_INTERNAL_c4116a65_4_k_cu_cfa7e292_226934cuda3std3__419piecewise_constructE)
_ZN40_INTERNAL_c4116a65_4_k_cu_cfa7e292_226934cuda3std3__419piecewise_constructE:
	.zero		1
	.type		_ZN40_INTERNAL_c4116a65_4_k_cu_cfa7e292_226934cuda3std3__45__cpo4cendE,@object
	.size		_ZN40_INTERNAL_c4116a65_4_k_cu_cfa7e292_226934cuda3std3__45__cpo4cendE,(_ZN40_INTERNAL_c4116a65_4_k_cu_cfa7e292_226934cuda3std6ranges3__45__cpo4swapE - _ZN40_INTERNAL_c4116a65_4_k_cu_cfa7e292_226934cuda3std3__45__cpo4cendE)
_ZN40_INTERNAL_c4116a65_4_k_cu_cfa7e292_226934cuda3std3__45__cpo4cendE:
	.zero		1
	.type		_ZN40_INTERNAL_c4116a65_4_k_cu_cfa7e292_226934cuda3std6ranges3__45__cpo4swapE,@object
	.size		_ZN40_INTERNAL_c4116a65_4_k_cu_cfa7e292_226934cuda3std6ranges3__45__cpo4swapE,(.L_10 - _ZN40_INTERNAL_c4116a65_4_k_cu_cfa7e292_226934cuda3std6ranges3__45__cpo4swapE)
_ZN40_INTERNAL_c4116a65_4_k_cu_cfa7e292_226934cuda3std6ranges3__45__cpo4swapE:
	.zero		1
.L_10:


//--------------------- .nv.constant0._ZN7cutlass13device_kernelINS_4gemm6kernel13GemmUniversalIN4cute5tupleIJiiiiEEENS1_10collective13CollectiveMmaINS1_35MainloopSm100TmaUmmaWarpSpecializedILi17ELi2ELi4ENS5_IJNS4_1CILi1EEENSA_ILi2EEESB_EEEEENS5_IJNSA_ILi64EEENSA_ILi128EEENSA_ILi32EEEEEENS_6half_tENS5_IJlSB_lEEESJ_SK_NS4_8TiledMMAINS4_8MMA_AtomIJNS4_20SM100_MMA_F16BF16_SSISJ_SJ_fLi64ELi128ELNS4_4UMMA5MajorE0ELSP_0ELNSO_7ScaleInE0ELSQ_0EEEEEENS4_6LayoutINS5_IJSB_SB_SB_EEENS5_IJNSA_ILi0EEESV_SV_EEEEENS5_IJNS4_10UnderscoreESY_SY_EEEEENS4_23SM90_TMA_LOAD_MULTICASTENS4_14ComposedLayoutINS4_7SwizzleILi2ELi4ELi3EEENS4_18smem_ptr_flag_bitsILi16EEENST_INS5_IJNSA_ILi8EEESH_EEENS5_IJSH_SB_EEEEEEEvNS4_8identityENS4_13SM90_TMA_LOADES1B_vS1C_EENS_8epilogue10collective18CollectiveEpilogueINS1F_23Sm100TmaWarpSpecializedILi4ELi2ELi16ELb1ELb0EEEJSI_NS5_IJNST_ISF_SB_EENST_ISH_SB_EEEEESJ_SK_SJ_SK_NS1F_6fusion15FusionCallbacksIS1J_NS1N_17LinearCombinationISJ_fSJ_fLNS_15FloatRoundStyleE2EEESI_S1M_JEEENS4_5SM1004TMEM4LOAD26SM100_TMEM_LOAD_16dp256b4xES1D_S1B_NS4_17SM75_U32x4_LDSM_NENS4_14SM90_TMA_STOREES1B_NS4_17SM90_U32x4_STSM_NENS4_39AutoVectorizingCopyWithAssumedAlignmentILi128EEEEEEvvEEEEvNT_6ParamsE --------------------------
	.section	.nv.constant0._ZN7cutlass13device_kernelINS_4gemm6kernel13GemmUniversalIN4cute5tupleIJiiiiEEENS1_10collective13CollectiveMmaINS1_35MainloopSm100TmaUmmaWarpSpecializedILi17ELi2ELi4ENS5_IJNS4_1CILi1EEENSA_ILi2EEESB_EEEEENS5_IJNSA_ILi64EEENSA_ILi128EEENSA_ILi32EEEEEENS_6half_tENS5_IJlSB_lEEESJ_SK_NS4_8TiledMMAINS4_8MMA_AtomIJNS4_20SM100_MMA_F16BF16_SSISJ_SJ_fLi64ELi128ELNS4_4UMMA5MajorE0ELSP_0ELNSO_7ScaleInE0ELSQ_0EEEEEENS4_6LayoutINS5_IJSB_SB_SB_EEENS5_IJNSA_ILi0EEESV_SV_EEEEENS5_IJNS4_10UnderscoreESY_SY_EEEEENS4_23SM90_TMA_LOAD_MULTICASTENS4_14ComposedLayoutINS4_7SwizzleILi2ELi4ELi3EEENS4_18smem_ptr_flag_bitsILi16EEENST_INS5_IJNSA_ILi8EEESH_EEENS5_IJSH_SB_EEEEEEEvNS4_8identityENS4_13SM90_TMA_LOADES1B_vS1C_EENS_8epilogue10collective18CollectiveEpilogueINS1F_23Sm100TmaWarpSpecializedILi4ELi2ELi16ELb1ELb0EEEJSI_NS5_IJNST_ISF_SB_EENST_ISH_SB_EEEEESJ_SK_SJ_SK_NS1F_6fusion15FusionCallbacksIS1J_NS1N_17LinearCombinationISJ_fSJ_fLNS_15FloatRoundStyleE2EEESI_S1M_JEEENS4_5SM1004TMEM4LOAD26SM100_TMEM_LOAD_16dp256b4xES1D_S1B_NS4_17SM75_U32x4_LDSM_NENS4_14SM90_TMA_STOREES1B_NS4_17SM90_U32x4_STSM_NENS4_39AutoVectorizingCopyWithAssumedAlignmentILi128EEEEEEvvEEEEvNT_6ParamsE,"a",@progbits
	.sectionflags	@""
	.align	4
.nv.constant0._ZN7cutlass13device_kernelINS_4gemm6kernel13GemmUniversalIN4cute5tupleIJiiiiEEENS1_10collective13CollectiveMmaINS1_35MainloopSm100TmaUmmaWarpSpecializedILi17ELi2ELi4ENS5_IJNS4_1CILi1EEENSA_ILi2EEESB_EEEEENS5_IJNSA_ILi64EEENSA_ILi128EEENSA_ILi32EEEEEENS_6half_tENS5_IJlSB_lEEESJ_SK_NS4_8TiledMMAINS4_8MMA_AtomIJNS4_20SM100_MMA_F16BF16_SSISJ_SJ_fLi64ELi128ELNS4_4UMMA5MajorE0ELSP_0ELNSO_7ScaleInE0ELSQ_0EEEEEENS4_6LayoutINS5_IJSB_SB_SB_EEENS5_IJNSA_ILi0EEESV_SV_EEEEENS5_IJNS4_10UnderscoreESY_SY_EEEEENS4_23SM90_TMA_LOAD_MULTICASTENS4_14ComposedLayoutINS4_7SwizzleILi2ELi4ELi3EEENS4_18smem_ptr_flag_bitsILi16EEENST_INS5_IJNSA_ILi8EEESH_EEENS5_IJSH_SB_EEEEEEEvNS4_8identityENS4_13SM90_TMA_LOADES1B_vS1C_EENS_8epilogue10collective18CollectiveEpilogueINS1F_23Sm100TmaWarpSpecializedILi4ELi2ELi16ELb1ELb0EEEJSI_NS5_IJNST_ISF_SB_EENST_ISH_SB_EEEEESJ_SK_SJ_SK_NS1F_6fusion15FusionCallbacksIS1J_NS1N_17LinearCombinationISJ_fSJ_fLNS_15FloatRoundStyleE2EEESI_S1M_JEEENS4_5SM1004TMEM4LOAD26SM100_TMEM_LOAD_16dp256b4xES1D_S1B_NS4_17SM75_U32x4_LDSM_NENS4_14SM90_TMA_STOREES1B_NS4_17SM90_U32x4_STSM_NENS4_39AutoVectorizingCopyWithAssumedAlignmentILi128EEEEEEvvEEEEvNT_6ParamsE:
	.zero		2944


//--------------------- SYMBOLS --------------------------

	.type		.nv.reservedSmem.offset0,@object
	.size		.nv.reservedSmem.offset0,0x4
	.type		.nv.reservedSmem.cap,@object
	.size		.nv.reservedSmem.cap,0x4
	.type		__assertfail,@function
